//
// Generated by NVIDIA NVVM Compiler
//
// Compiler Build ID: CL-36424714
// Cuda compilation tools, release 13.0, V13.0.88
// Based on NVVM 20.0.0
//

.version 9.0
.target sm_100
.address_size 64

	// .globl	_ZN3cub18CUB_300001_SM_10006detail11EmptyKernelIvEEvv
// _ZZN3cub18CUB_300001_SM_10006detail4scan16DeviceScanKernelINS2_10policy_hubIjjjjN4cuda3std3__44plusIvEEE10Policy1000EN6thrust24THRUST_300001_SM_1000_NS10device_ptrIjEESF_NS0_13ScanTileStateIjLb1EEES9_NS1_10InputValueIjPjEEjjLb0EjEEvT0_T1_T2_iT3_T4_T5_E12temp_storage has been demoted
// _ZZN3cub18CUB_300001_SM_10006detail4scan16DeviceScanKernelINS2_10policy_hubIjjjmN4cuda3std3__44plusIvEEE10Policy1000EN6thrust24THRUST_300001_SM_1000_NS10device_ptrIjEESF_NS0_13ScanTileStateIjLb1EEES9_NS1_10InputValueIjPjEEmjLb0EjEEvT0_T1_T2_iT3_T4_T5_E12temp_storage has been demoted
.global .align 1 .b8 _ZN41_INTERNAL_af9ff580_4_k_cu_703625e1_1083584cuda3std3__45__cpo5beginE[1];
.global .align 1 .b8 _ZN41_INTERNAL_af9ff580_4_k_cu_703625e1_1083584cuda3std3__45__cpo3endE[1];
.global .align 1 .b8 _ZN41_INTERNAL_af9ff580_4_k_cu_703625e1_1083584cuda3std3__45__cpo6cbeginE[1];
.global .align 1 .b8 _ZN41_INTERNAL_af9ff580_4_k_cu_703625e1_1083584cuda3std3__45__cpo4cendE[1];
.global .align 1 .b8 _ZN41_INTERNAL_af9ff580_4_k_cu_703625e1_1083584cuda3std3__45__cpo6rbeginE[1];
.global .align 1 .b8 _ZN41_INTERNAL_af9ff580_4_k_cu_703625e1_1083584cuda3std3__45__cpo4rendE[1];
.global .align 1 .b8 _ZN41_INTERNAL_af9ff580_4_k_cu_703625e1_1083584cuda3std3__45__cpo7crbeginE[1];
.global .align 1 .b8 _ZN41_INTERNAL_af9ff580_4_k_cu_703625e1_1083584cuda3std3__45__cpo5crendE[1];
.global .align 1 .b8 _ZN41_INTERNAL_af9ff580_4_k_cu_703625e1_1083584cuda3std3__443_GLOBAL__N__af9ff580_4_k_cu_703625e1_1083586ignoreE[1];
.global .align 1 .b8 _ZN41_INTERNAL_af9ff580_4_k_cu_703625e1_1083584cuda3std3__419piecewise_constructE[1];
.global .align 1 .b8 _ZN41_INTERNAL_af9ff580_4_k_cu_703625e1_1083584cuda3std3__48in_placeE[1];
.global .align 1 .b8 _ZN41_INTERNAL_af9ff580_4_k_cu_703625e1_1083584cuda3std3__420unreachable_sentinelE[1];
.global .align 1 .b8 _ZN41_INTERNAL_af9ff580_4_k_cu_703625e1_1083584cuda3std3__47nulloptE[1];
.global .align 1 .b8 _ZN41_INTERNAL_af9ff580_4_k_cu_703625e1_1083584cuda3std3__48unexpectE[1];
.global .align 1 .b8 _ZN41_INTERNAL_af9ff580_4_k_cu_703625e1_1083584cuda3std6ranges3__45__cpo4swapE[1];
.global .align 1 .b8 _ZN41_INTERNAL_af9ff580_4_k_cu_703625e1_1083584cuda3std6ranges3__45__cpo9iter_moveE[1];
.global .align 1 .b8 _ZN41_INTERNAL_af9ff580_4_k_cu_703625e1_1083584cuda3std6ranges3__45__cpo5beginE[1];
.global .align 1 .b8 _ZN41_INTERNAL_af9ff580_4_k_cu_703625e1_1083584cuda3std6ranges3__45__cpo3endE[1];
.global .align 1 .b8 _ZN41_INTERNAL_af9ff580_4_k_cu_703625e1_1083584cuda3std6ranges3__45__cpo6cbeginE[1];
.global .align 1 .b8 _ZN41_INTERNAL_af9ff580_4_k_cu_703625e1_1083584cuda3std6ranges3__45__cpo4cendE[1];
.global .align 1 .b8 _ZN41_INTERNAL_af9ff580_4_k_cu_703625e1_1083584cuda3std6ranges3__45__cpo7advanceE[1];
.global .align 1 .b8 _ZN41_INTERNAL_af9ff580_4_k_cu_703625e1_1083584cuda3std6ranges3__45__cpo9iter_swapE[1];
.global .align 1 .b8 _ZN41_INTERNAL_af9ff580_4_k_cu_703625e1_1083584cuda3std6ranges3__45__cpo4nextE[1];
.global .align 1 .b8 _ZN41_INTERNAL_af9ff580_4_k_cu_703625e1_1083584cuda3std6ranges3__45__cpo4prevE[1];
.global .align 1 .b8 _ZN41_INTERNAL_af9ff580_4_k_cu_703625e1_1083584cuda3std6ranges3__45__cpo4dataE[1];
.global .align 1 .b8 _ZN41_INTERNAL_af9ff580_4_k_cu_703625e1_1083584cuda3std6ranges3__45__cpo5cdataE[1];
.global .align 1 .b8 _ZN41_INTERNAL_af9ff580_4_k_cu_703625e1_1083584cuda3std6ranges3__45__cpo4sizeE[1];
.global .align 1 .b8 _ZN41_INTERNAL_af9ff580_4_k_cu_703625e1_1083584cuda3std6ranges3__45__cpo5ssizeE[1];
.global .align 1 .b8 _ZN41_INTERNAL_af9ff580_4_k_cu_703625e1_1083584cuda3std6ranges3__45__cpo8distanceE[1];
.global .align 1 .b8 _ZN41_INTERNAL_af9ff580_4_k_cu_703625e1_1083586thrust24THRUST_300001_SM_1000_NS8cuda_cub3parE[1];
.global .align 1 .b8 _ZN41_INTERNAL_af9ff580_4_k_cu_703625e1_1083586thrust24THRUST_300001_SM_1000_NS8cuda_cub10par_nosyncE[1];
.global .align 1 .b8 _ZN41_INTERNAL_af9ff580_4_k_cu_703625e1_1083586thrust24THRUST_300001_SM_1000_NS6system6detail10sequential3seqE[1];
.global .align 1 .b8 _ZN41_INTERNAL_af9ff580_4_k_cu_703625e1_1083586thrust24THRUST_300001_SM_1000_NS12placeholders2_1E[1];
.global .align 1 .b8 _ZN41_INTERNAL_af9ff580_4_k_cu_703625e1_1083586thrust24THRUST_300001_SM_1000_NS12placeholders2_2E[1];
.global .align 1 .b8 _ZN41_INTERNAL_af9ff580_4_k_cu_703625e1_1083586thrust24THRUST_300001_SM_1000_NS12placeholders2_3E[1];
.global .align 1 .b8 _ZN41_INTERNAL_af9ff580_4_k_cu_703625e1_1083586thrust24THRUST_300001_SM_1000_NS12placeholders2_4E[1];
.global .align 1 .b8 _ZN41_INTERNAL_af9ff580_4_k_cu_703625e1_1083586thrust24THRUST_300001_SM_1000_NS12placeholders2_5E[1];
.global .align 1 .b8 _ZN41_INTERNAL_af9ff580_4_k_cu_703625e1_1083586thrust24THRUST_300001_SM_1000_NS12placeholders2_6E[1];
.global .align 1 .b8 _ZN41_INTERNAL_af9ff580_4_k_cu_703625e1_1083586thrust24THRUST_300001_SM_1000_NS12placeholders2_7E[1];
.global .align 1 .b8 _ZN41_INTERNAL_af9ff580_4_k_cu_703625e1_1083586thrust24THRUST_300001_SM_1000_NS12placeholders2_8E[1];
.global .align 1 .b8 _ZN41_INTERNAL_af9ff580_4_k_cu_703625e1_1083586thrust24THRUST_300001_SM_1000_NS12placeholders2_9E[1];
.global .align 1 .b8 _ZN41_INTERNAL_af9ff580_4_k_cu_703625e1_1083586thrust24THRUST_300001_SM_1000_NS12placeholders3_10E[1];
.global .align 1 .b8 _ZN41_INTERNAL_af9ff580_4_k_cu_703625e1_1083586thrust24THRUST_300001_SM_1000_NS3seqE[1];

.visible .entry _ZN3cub18CUB_300001_SM_10006detail11EmptyKernelIvEEvv()
{


	ret;

}
	// .globl	_ZN3cub18CUB_300001_SM_10006detail4scan20DeviceScanInitKernelINS0_13ScanTileStateIjLb1EEEEEvT_i
.visible .entry _ZN3cub18CUB_300001_SM_10006detail4scan20DeviceScanInitKernelINS0_13ScanTileStateIjLb1EEEEEvT_i(
	.param .align 8 .b8 _ZN3cub18CUB_300001_SM_10006detail4scan20DeviceScanInitKernelINS0_13ScanTileStateIjLb1EEEEEvT_i_param_0[8],
	.param .u32 _ZN3cub18CUB_300001_SM_10006detail4scan20DeviceScanInitKernelINS0_13ScanTileStateIjLb1EEEEEvT_i_param_1
)
{
	.reg .pred 	%p<5>;
	.reg .b32 	%r<10>;
	.reg .b64 	%rd<7>;

	ld.param.u64 	%rd2, [_ZN3cub18CUB_300001_SM_10006detail4scan20DeviceScanInitKernelINS0_13ScanTileStateIjLb1EEEEEvT_i_param_0];
	ld.param.u32 	%r4, [_ZN3cub18CUB_300001_SM_10006detail4scan20DeviceScanInitKernelINS0_13ScanTileStateIjLb1EEEEEvT_i_param_1];
	cvta.to.global.u64 	%rd1, %rd2;
	mov.u32 	%r1, %ctaid.x;
	mov.u32 	%r5, %ntid.x;
	mov.u32 	%r2, %tid.x;
	mad.lo.s32 	%r3, %r1, %r5, %r2;
	setp.ge.s32 	%p1, %r3, %r4;
	@%p1 bra 	$L__BB1_2;
	mul.wide.s32 	%rd3, %r3, 8;
	add.s64 	%rd4, %rd1, %rd3;
	mov.b32 	%r6, 0;
	mov.b32 	%r7, 99;
	st.global.v2.u32 	[%rd4+256], {%r7, %r6};
$L__BB1_2:
	setp.ne.s32 	%p2, %r1, 0;
	setp.gt.u32 	%p3, %r2, 31;
	or.pred  	%p4, %p2, %p3;
	@%p4 bra 	$L__BB1_4;
	mul.wide.u32 	%rd5, %r2, 8;
	add.s64 	%rd6, %rd1, %rd5;
	mov.b32 	%r9, 0;
	st.global.v2.u32 	[%rd6], {%r9, %r9};
$L__BB1_4:
	ret;

}
	// .globl	_ZN3cub18CUB_300001_SM_10006detail4scan16DeviceScanKernelINS2_10policy_hubIjjjjN4cuda3std3__44plusIvEEE10Policy1000EN6thrust24THRUST_300001_SM_1000_NS10device_ptrIjEESF_NS0_13ScanTileStateIjLb1EEES9_NS1_10InputValueIjPjEEjjLb0EjEEvT0_T1_T2_iT3_T4_T5_
.visible .entry _ZN3cub18CUB_300001_SM_10006detail4scan16DeviceScanKernelINS2_10policy_hubIjjjjN4cuda3std3__44plusIvEEE10Policy1000EN6thrust24THRUST_300001_SM_1000_NS10device_ptrIjEESF_NS0_13ScanTileStateIjLb1EEES9_NS1_10InputValueIjPjEEjjLb0EjEEvT0_T1_T2_iT3_T4_T5_(
	.param .align 8 .b8 _ZN3cub18CUB_300001_SM_10006detail4scan16DeviceScanKernelINS2_10policy_hubIjjjjN4cuda3std3__44plusIvEEE10Policy1000EN6thrust24THRUST_300001_SM_1000_NS10device_ptrIjEESF_NS0_13ScanTileStateIjLb1EEES9_NS1_10InputValueIjPjEEjjLb0EjEEvT0_T1_T2_iT3_T4_T5__param_0[8],
	.param .align 8 .b8 _ZN3cub18CUB_300001_SM_10006detail4scan16DeviceScanKernelINS2_10policy_hubIjjjjN4cuda3std3__44plusIvEEE10Policy1000EN6thrust24THRUST_300001_SM_1000_NS10device_ptrIjEESF_NS0_13ScanTileStateIjLb1EEES9_NS1_10InputValueIjPjEEjjLb0EjEEvT0_T1_T2_iT3_T4_T5__param_1[8],
	.param .align 8 .b8 _ZN3cub18CUB_300001_SM_10006detail4scan16DeviceScanKernelINS2_10policy_hubIjjjjN4cuda3std3__44plusIvEEE10Policy1000EN6thrust24THRUST_300001_SM_1000_NS10device_ptrIjEESF_NS0_13ScanTileStateIjLb1EEES9_NS1_10InputValueIjPjEEjjLb0EjEEvT0_T1_T2_iT3_T4_T5__param_2[8],
	.param .u32 _ZN3cub18CUB_300001_SM_10006detail4scan16DeviceScanKernelINS2_10policy_hubIjjjjN4cuda3std3__44plusIvEEE10Policy1000EN6thrust24THRUST_300001_SM_1000_NS10device_ptrIjEESF_NS0_13ScanTileStateIjLb1EEES9_NS1_10InputValueIjPjEEjjLb0EjEEvT0_T1_T2_iT3_T4_T5__param_3,
	.param .align 1 .b8 _ZN3cub18CUB_300001_SM_10006detail4scan16DeviceScanKernelINS2_10policy_hubIjjjjN4cuda3std3__44plusIvEEE10Policy1000EN6thrust24THRUST_300001_SM_1000_NS10device_ptrIjEESF_NS0_13ScanTileStateIjLb1EEES9_NS1_10InputValueIjPjEEjjLb0EjEEvT0_T1_T2_iT3_T4_T5__param_4[1],
	.param .align 8 .b8 _ZN3cub18CUB_300001_SM_10006detail4scan16DeviceScanKernelINS2_10policy_hubIjjjjN4cuda3std3__44plusIvEEE10Policy1000EN6thrust24THRUST_300001_SM_1000_NS10device_ptrIjEESF_NS0_13ScanTileStateIjLb1EEES9_NS1_10InputValueIjPjEEjjLb0EjEEvT0_T1_T2_iT3_T4_T5__param_5[16],
	.param .u32 _ZN3cub18CUB_300001_SM_10006detail4scan16DeviceScanKernelINS2_10policy_hubIjjjjN4cuda3std3__44plusIvEEE10Policy1000EN6thrust24THRUST_300001_SM_1000_NS10device_ptrIjEESF_NS0_13ScanTileStateIjLb1EEES9_NS1_10InputValueIjPjEEjjLb0EjEEvT0_T1_T2_iT3_T4_T5__param_6
)
.maxntid 384
{
	.reg .pred 	%p<160>;
	.reg .b16 	%rs<3>;
	.reg .b32 	%r<1050>;
	.reg .b64 	%rd<58>;
	// demoted variable
	.shared .align 16 .b8 _ZZN3cub18CUB_300001_SM_10006detail4scan16DeviceScanKernelINS2_10policy_hubIjjjjN4cuda3std3__44plusIvEEE10Policy1000EN6thrust24THRUST_300001_SM_1000_NS10device_ptrIjEESF_NS0_13ScanTileStateIjLb1EEES9_NS1_10InputValueIjPjEEjjLb0EjEEvT0_T1_T2_iT3_T4_T5_E12temp_storage[33808];
	ld.param.u32 	%r239, [_ZN3cub18CUB_300001_SM_10006detail4scan16DeviceScanKernelINS2_10policy_hubIjjjjN4cuda3std3__44plusIvEEE10Policy1000EN6thrust24THRUST_300001_SM_1000_NS10device_ptrIjEESF_NS0_13ScanTileStateIjLb1EEES9_NS1_10InputValueIjPjEEjjLb0EjEEvT0_T1_T2_iT3_T4_T5__param_5];
	bfe.u32 	%r240, %r239, 0, 8;
	cvt.u16.u32 	%rs1, %r240;
	and.b16  	%rs2, %rs1, 255;
	ld.param.u64 	%rd16, [_ZN3cub18CUB_300001_SM_10006detail4scan16DeviceScanKernelINS2_10policy_hubIjjjjN4cuda3std3__44plusIvEEE10Policy1000EN6thrust24THRUST_300001_SM_1000_NS10device_ptrIjEESF_NS0_13ScanTileStateIjLb1EEES9_NS1_10InputValueIjPjEEjjLb0EjEEvT0_T1_T2_iT3_T4_T5__param_2];
	ld.param.u64 	%rd15, [_ZN3cub18CUB_300001_SM_10006detail4scan16DeviceScanKernelINS2_10policy_hubIjjjjN4cuda3std3__44plusIvEEE10Policy1000EN6thrust24THRUST_300001_SM_1000_NS10device_ptrIjEESF_NS0_13ScanTileStateIjLb1EEES9_NS1_10InputValueIjPjEEjjLb0EjEEvT0_T1_T2_iT3_T4_T5__param_1];
	ld.param.u64 	%rd14, [_ZN3cub18CUB_300001_SM_10006detail4scan16DeviceScanKernelINS2_10policy_hubIjjjjN4cuda3std3__44plusIvEEE10Policy1000EN6thrust24THRUST_300001_SM_1000_NS10device_ptrIjEESF_NS0_13ScanTileStateIjLb1EEES9_NS1_10InputValueIjPjEEjjLb0EjEEvT0_T1_T2_iT3_T4_T5__param_0];
	ld.param.u64 	%rd1, [_ZN3cub18CUB_300001_SM_10006detail4scan16DeviceScanKernelINS2_10policy_hubIjjjjN4cuda3std3__44plusIvEEE10Policy1000EN6thrust24THRUST_300001_SM_1000_NS10device_ptrIjEESF_NS0_13ScanTileStateIjLb1EEES9_NS1_10InputValueIjPjEEjjLb0EjEEvT0_T1_T2_iT3_T4_T5__param_5+8];
	ld.param.u32 	%r238, [_ZN3cub18CUB_300001_SM_10006detail4scan16DeviceScanKernelINS2_10policy_hubIjjjjN4cuda3std3__44plusIvEEE10Policy1000EN6thrust24THRUST_300001_SM_1000_NS10device_ptrIjEESF_NS0_13ScanTileStateIjLb1EEES9_NS1_10InputValueIjPjEEjjLb0EjEEvT0_T1_T2_iT3_T4_T5__param_6];
	setp.eq.s16 	%p1, %rs2, 0;
	@%p1 bra 	$L__BB2_2;
	cvta.to.global.u64 	%rd17, %rd1;
	ld.global.u32 	%r997, [%rd17];
	bra.uni 	$L__BB2_3;
$L__BB2_2:
	cvt.u32.u64 	%r997, %rd1;
$L__BB2_3:
	ld.param.u32 	%r995, [_ZN3cub18CUB_300001_SM_10006detail4scan16DeviceScanKernelINS2_10policy_hubIjjjjN4cuda3std3__44plusIvEEE10Policy1000EN6thrust24THRUST_300001_SM_1000_NS10device_ptrIjEESF_NS0_13ScanTileStateIjLb1EEES9_NS1_10InputValueIjPjEEjjLb0EjEEvT0_T1_T2_iT3_T4_T5__param_3];
	cvta.to.global.u64 	%rd3, %rd14;
	cvta.to.global.u64 	%rd4, %rd15;
	mov.u32 	%r241, %ctaid.x;
	add.s32 	%r998, %r995, %r241;
	mul.lo.s32 	%r5, %r998, 8448;
	sub.s32 	%r6, %r238, %r5;
	setp.lt.u32 	%p2, %r6, 8449;
	@%p2 bra 	$L__BB2_29;
	cvt.u64.u32 	%rd40, %r5;
	mov.u32 	%r7, %tid.x;
	and.b32  	%r640, %r7, 31;
	and.b32  	%r641, %r7, 992;
	mul.lo.s32 	%r642, %r641, 22;
	or.b32  	%r643, %r642, %r640;
	cvt.u64.u32 	%rd41, %r643;
	add.s64 	%rd5, %rd41, %rd40;
	shl.b64 	%rd42, %rd5, 2;
	add.s64 	%rd43, %rd3, %rd42;
	ld.global.u32 	%r644, [%rd43];
	ld.global.u32 	%r645, [%rd43+128];
	ld.global.u32 	%r646, [%rd43+256];
	ld.global.u32 	%r647, [%rd43+384];
	ld.global.u32 	%r648, [%rd43+512];
	ld.global.u32 	%r649, [%rd43+640];
	ld.global.u32 	%r650, [%rd43+768];
	ld.global.u32 	%r651, [%rd43+896];
	ld.global.u32 	%r652, [%rd43+1024];
	ld.global.u32 	%r653, [%rd43+1152];
	ld.global.u32 	%r654, [%rd43+1280];
	ld.global.u32 	%r655, [%rd43+1408];
	ld.global.u32 	%r656, [%rd43+1536];
	ld.global.u32 	%r657, [%rd43+1664];
	ld.global.u32 	%r658, [%rd43+1792];
	ld.global.u32 	%r659, [%rd43+1920];
	ld.global.u32 	%r660, [%rd43+2048];
	ld.global.u32 	%r661, [%rd43+2176];
	ld.global.u32 	%r662, [%rd43+2304];
	ld.global.u32 	%r663, [%rd43+2432];
	ld.global.u32 	%r664, [%rd43+2560];
	ld.global.u32 	%r665, [%rd43+2688];
	// begin inline asm
	mov.u32 %r639, %laneid;
	// end inline asm
	shr.u32 	%r9, %r7, 5;
	mad.lo.s32 	%r666, %r9, 704, %r639;
	shl.b32 	%r667, %r666, 2;
	mov.u32 	%r668, _ZZN3cub18CUB_300001_SM_10006detail4scan16DeviceScanKernelINS2_10policy_hubIjjjjN4cuda3std3__44plusIvEEE10Policy1000EN6thrust24THRUST_300001_SM_1000_NS10device_ptrIjEESF_NS0_13ScanTileStateIjLb1EEES9_NS1_10InputValueIjPjEEjjLb0EjEEvT0_T1_T2_iT3_T4_T5_E12temp_storage;
	add.s32 	%r10, %r668, %r667;
	st.shared.u32 	[%r10], %r644;
	st.shared.u32 	[%r10+128], %r645;
	st.shared.u32 	[%r10+256], %r646;
	st.shared.u32 	[%r10+384], %r647;
	st.shared.u32 	[%r10+512], %r648;
	st.shared.u32 	[%r10+640], %r649;
	st.shared.u32 	[%r10+768], %r650;
	st.shared.u32 	[%r10+896], %r651;
	st.shared.u32 	[%r10+1024], %r652;
	st.shared.u32 	[%r10+1152], %r653;
	st.shared.u32 	[%r10+1280], %r654;
	st.shared.u32 	[%r10+1408], %r655;
	st.shared.u32 	[%r10+1536], %r656;
	st.shared.u32 	[%r10+1664], %r657;
	st.shared.u32 	[%r10+1792], %r658;
	st.shared.u32 	[%r10+1920], %r659;
	st.shared.u32 	[%r10+2048], %r660;
	st.shared.u32 	[%r10+2176], %r661;
	st.shared.u32 	[%r10+2304], %r662;
	st.shared.u32 	[%r10+2432], %r663;
	st.shared.u32 	[%r10+2560], %r664;
	st.shared.u32 	[%r10+2688], %r665;
	bar.warp.sync 	-1;
	mad.lo.s32 	%r11, %r639, 84, %r10;
	ld.shared.v2.u32 	{%r12, %r13}, [%r11];
	ld.shared.v2.u32 	{%r14, %r15}, [%r11+8];
	ld.shared.v2.u32 	{%r16, %r17}, [%r11+16];
	ld.shared.v2.u32 	{%r18, %r19}, [%r11+24];
	ld.shared.v2.u32 	{%r20, %r21}, [%r11+32];
	ld.shared.v2.u32 	{%r22, %r23}, [%r11+40];
	ld.shared.v2.u32 	{%r24, %r25}, [%r11+48];
	ld.shared.v2.u32 	{%r26, %r27}, [%r11+56];
	ld.shared.v2.u32 	{%r28, %r29}, [%r11+64];
	ld.shared.v2.u32 	{%r30, %r31}, [%r11+72];
	ld.shared.v2.u32 	{%r32, %r33}, [%r11+80];
	bar.sync 	0;
	setp.ne.s32 	%p104, %r998, 0;
	@%p104 bra 	$L__BB2_9;
	add.s32 	%r890, %r13, %r12;
	add.s32 	%r891, %r14, %r890;
	add.s32 	%r892, %r15, %r891;
	add.s32 	%r893, %r16, %r892;
	add.s32 	%r894, %r17, %r893;
	add.s32 	%r895, %r18, %r894;
	add.s32 	%r896, %r19, %r895;
	add.s32 	%r897, %r20, %r896;
	add.s32 	%r898, %r21, %r897;
	add.s32 	%r899, %r22, %r898;
	add.s32 	%r900, %r23, %r899;
	add.s32 	%r901, %r24, %r900;
	add.s32 	%r902, %r25, %r901;
	add.s32 	%r903, %r26, %r902;
	add.s32 	%r904, %r27, %r903;
	add.s32 	%r905, %r28, %r904;
	add.s32 	%r906, %r29, %r905;
	add.s32 	%r907, %r30, %r906;
	add.s32 	%r908, %r31, %r907;
	add.s32 	%r909, %r32, %r908;
	add.s32 	%r864, %r33, %r909;
	mov.b32 	%r862, 1;
	mov.b32 	%r887, 0;
	mov.b32 	%r889, -1;
	// begin inline asm
	{  .reg .u32 r0;  .reg .pred p;  shfl.sync.up.b32 r0|p, %r864, %r862, %r887, %r889;  @p add.u32 r0, r0, %r864;  mov.u32 %r860, r0;}
	// end inline asm
	mov.b32 	%r868, 2;
	// begin inline asm
	{  .reg .u32 r0;  .reg .pred p;  shfl.sync.up.b32 r0|p, %r860, %r868, %r887, %r889;  @p add.u32 r0, r0, %r860;  mov.u32 %r866, r0;}
	// end inline asm
	mov.b32 	%r874, 4;
	// begin inline asm
	{  .reg .u32 r0;  .reg .pred p;  shfl.sync.up.b32 r0|p, %r866, %r874, %r887, %r889;  @p add.u32 r0, r0, %r866;  mov.u32 %r872, r0;}
	// end inline asm
	mov.b32 	%r880, 8;
	// begin inline asm
	{  .reg .u32 r0;  .reg .pred p;  shfl.sync.up.b32 r0|p, %r872, %r880, %r887, %r889;  @p add.u32 r0, r0, %r872;  mov.u32 %r878, r0;}
	// end inline asm
	mov.b32 	%r886, 16;
	// begin inline asm
	{  .reg .u32 r0;  .reg .pred p;  shfl.sync.up.b32 r0|p, %r878, %r886, %r887, %r889;  @p add.u32 r0, r0, %r878;  mov.u32 %r884, r0;}
	// end inline asm
	setp.ne.s32 	%p146, %r639, 31;
	@%p146 bra 	$L__BB2_7;
	shl.b32 	%r910, %r9, 2;
	add.s32 	%r912, %r668, %r910;
	st.shared.u32 	[%r912+16], %r884;
$L__BB2_7:
	bar.sync 	0;
	ld.shared.v4.u32 	{%r913, %r914, %r915, %r916}, [_ZZN3cub18CUB_300001_SM_10006detail4scan16DeviceScanKernelINS2_10policy_hubIjjjjN4cuda3std3__44plusIvEEE10Policy1000EN6thrust24THRUST_300001_SM_1000_NS10device_ptrIjEESF_NS0_13ScanTileStateIjLb1EEES9_NS1_10InputValueIjPjEEjjLb0EjEEvT0_T1_T2_iT3_T4_T5_E12temp_storage+16];
	add.s32 	%r917, %r914, %r913;
	setp.eq.s32 	%p147, %r9, 2;
	selp.b32 	%r918, %r917, %r913, %p147;
	add.s32 	%r919, %r917, %r915;
	setp.eq.s32 	%p148, %r9, 3;
	selp.b32 	%r920, %r919, %r918, %p148;
	add.s32 	%r921, %r919, %r916;
	setp.eq.s32 	%p149, %r9, 4;
	selp.b32 	%r922, %r921, %r920, %p149;
	ld.shared.v4.u32 	{%r923, %r924, %r925, %r926}, [_ZZN3cub18CUB_300001_SM_10006detail4scan16DeviceScanKernelINS2_10policy_hubIjjjjN4cuda3std3__44plusIvEEE10Policy1000EN6thrust24THRUST_300001_SM_1000_NS10device_ptrIjEESF_NS0_13ScanTileStateIjLb1EEES9_NS1_10InputValueIjPjEEjjLb0EjEEvT0_T1_T2_iT3_T4_T5_E12temp_storage+32];
	add.s32 	%r927, %r921, %r923;
	setp.eq.s32 	%p150, %r9, 5;
	selp.b32 	%r928, %r927, %r922, %p150;
	add.s32 	%r929, %r927, %r924;
	setp.eq.s32 	%p151, %r9, 6;
	selp.b32 	%r930, %r929, %r928, %p151;
	add.s32 	%r931, %r929, %r925;
	setp.eq.s32 	%p152, %r9, 7;
	selp.b32 	%r932, %r931, %r930, %p152;
	add.s32 	%r933, %r931, %r926;
	setp.eq.s32 	%p153, %r9, 8;
	selp.b32 	%r934, %r933, %r932, %p153;
	ld.shared.v4.u32 	{%r935, %r936, %r937, %r938}, [_ZZN3cub18CUB_300001_SM_10006detail4scan16DeviceScanKernelINS2_10policy_hubIjjjjN4cuda3std3__44plusIvEEE10Policy1000EN6thrust24THRUST_300001_SM_1000_NS10device_ptrIjEESF_NS0_13ScanTileStateIjLb1EEES9_NS1_10InputValueIjPjEEjjLb0EjEEvT0_T1_T2_iT3_T4_T5_E12temp_storage+48];
	add.s32 	%r939, %r933, %r935;
	setp.eq.s32 	%p154, %r9, 9;
	selp.b32 	%r940, %r939, %r934, %p154;
	add.s32 	%r941, %r939, %r936;
	setp.eq.s32 	%p155, %r9, 10;
	selp.b32 	%r942, %r941, %r940, %p155;
	add.s32 	%r943, %r941, %r937;
	setp.eq.s32 	%p156, %r9, 11;
	selp.b32 	%r944, %r943, %r942, %p156;
	setp.lt.u32 	%p157, %r7, 32;
	selp.b32 	%r945, 0, %r944, %p157;
	setp.eq.s32 	%p158, %r639, 0;
	sub.s32 	%r946, %r884, %r864;
	selp.b32 	%r947, 0, %r946, %p158;
	add.s32 	%r948, %r947, %r997;
	add.s32 	%r1012, %r948, %r945;
	add.s32 	%r949, %r938, %r997;
	add.s32 	%r37, %r949, %r943;
	setp.ne.s32 	%p159, %r7, 0;
	@%p159 bra 	$L__BB2_28;
	add.s64 	%rd55, %rd16, 256;
	mov.b32 	%r950, 101;
	// begin inline asm
	st.relaxed.gpu.v2.u32 [%rd55], {%r950, %r37};
	// end inline asm
	bra.uni 	$L__BB2_28;
$L__BB2_9:
	add.s32 	%r699, %r13, %r12;
	add.s32 	%r700, %r14, %r699;
	add.s32 	%r701, %r15, %r700;
	add.s32 	%r702, %r16, %r701;
	add.s32 	%r703, %r17, %r702;
	add.s32 	%r704, %r18, %r703;
	add.s32 	%r705, %r19, %r704;
	add.s32 	%r706, %r20, %r705;
	add.s32 	%r707, %r21, %r706;
	add.s32 	%r708, %r22, %r707;
	add.s32 	%r709, %r23, %r708;
	add.s32 	%r710, %r24, %r709;
	add.s32 	%r711, %r25, %r710;
	add.s32 	%r712, %r26, %r711;
	add.s32 	%r713, %r27, %r712;
	add.s32 	%r714, %r28, %r713;
	add.s32 	%r715, %r29, %r714;
	add.s32 	%r716, %r30, %r715;
	add.s32 	%r717, %r31, %r716;
	add.s32 	%r718, %r32, %r717;
	add.s32 	%r673, %r33, %r718;
	mov.b32 	%r671, 1;
	mov.b32 	%r696, 0;
	mov.b32 	%r698, -1;
	// begin inline asm
	{  .reg .u32 r0;  .reg .pred p;  shfl.sync.up.b32 r0|p, %r673, %r671, %r696, %r698;  @p add.u32 r0, r0, %r673;  mov.u32 %r669, r0;}
	// end inline asm
	mov.b32 	%r677, 2;
	// begin inline asm
	{  .reg .u32 r0;  .reg .pred p;  shfl.sync.up.b32 r0|p, %r669, %r677, %r696, %r698;  @p add.u32 r0, r0, %r669;  mov.u32 %r675, r0;}
	// end inline asm
	mov.b32 	%r683, 4;
	// begin inline asm
	{  .reg .u32 r0;  .reg .pred p;  shfl.sync.up.b32 r0|p, %r675, %r683, %r696, %r698;  @p add.u32 r0, r0, %r675;  mov.u32 %r681, r0;}
	// end inline asm
	mov.b32 	%r689, 8;
	// begin inline asm
	{  .reg .u32 r0;  .reg .pred p;  shfl.sync.up.b32 r0|p, %r681, %r689, %r696, %r698;  @p add.u32 r0, r0, %r681;  mov.u32 %r687, r0;}
	// end inline asm
	mov.b32 	%r695, 16;
	// begin inline asm
	{  .reg .u32 r0;  .reg .pred p;  shfl.sync.up.b32 r0|p, %r687, %r695, %r696, %r698;  @p add.u32 r0, r0, %r687;  mov.u32 %r693, r0;}
	// end inline asm
	setp.ne.s32 	%p105, %r639, 31;
	@%p105 bra 	$L__BB2_11;
	shl.b32 	%r719, %r9, 2;
	add.s32 	%r721, %r668, %r719;
	st.shared.u32 	[%r721+16], %r693;
$L__BB2_11:
	sub.s32 	%r722, %r693, %r673;
	bar.sync 	0;
	ld.shared.v4.u32 	{%r723, %r724, %r725, %r726}, [_ZZN3cub18CUB_300001_SM_10006detail4scan16DeviceScanKernelINS2_10policy_hubIjjjjN4cuda3std3__44plusIvEEE10Policy1000EN6thrust24THRUST_300001_SM_1000_NS10device_ptrIjEESF_NS0_13ScanTileStateIjLb1EEES9_NS1_10InputValueIjPjEEjjLb0EjEEvT0_T1_T2_iT3_T4_T5_E12temp_storage+16];
	add.s32 	%r727, %r724, %r723;
	setp.eq.s32 	%p106, %r9, 2;
	selp.b32 	%r728, %r727, %r723, %p106;
	add.s32 	%r729, %r727, %r725;
	setp.eq.s32 	%p107, %r9, 3;
	selp.b32 	%r730, %r729, %r728, %p107;
	add.s32 	%r731, %r729, %r726;
	setp.eq.s32 	%p108, %r9, 4;
	selp.b32 	%r732, %r731, %r730, %p108;
	ld.shared.v4.u32 	{%r733, %r734, %r735, %r736}, [_ZZN3cub18CUB_300001_SM_10006detail4scan16DeviceScanKernelINS2_10policy_hubIjjjjN4cuda3std3__44plusIvEEE10Policy1000EN6thrust24THRUST_300001_SM_1000_NS10device_ptrIjEESF_NS0_13ScanTileStateIjLb1EEES9_NS1_10InputValueIjPjEEjjLb0EjEEvT0_T1_T2_iT3_T4_T5_E12temp_storage+32];
	add.s32 	%r737, %r731, %r733;
	setp.eq.s32 	%p109, %r9, 5;
	selp.b32 	%r738, %r737, %r732, %p109;
	add.s32 	%r739, %r737, %r734;
	setp.eq.s32 	%p110, %r9, 6;
	selp.b32 	%r740, %r739, %r738, %p110;
	add.s32 	%r741, %r739, %r735;
	setp.eq.s32 	%p111, %r9, 7;
	selp.b32 	%r742, %r741, %r740, %p111;
	add.s32 	%r743, %r741, %r736;
	setp.eq.s32 	%p112, %r9, 8;
	selp.b32 	%r744, %r743, %r742, %p112;
	ld.shared.v4.u32 	{%r745, %r746, %r747, %r748}, [_ZZN3cub18CUB_300001_SM_10006detail4scan16DeviceScanKernelINS2_10policy_hubIjjjjN4cuda3std3__44plusIvEEE10Policy1000EN6thrust24THRUST_300001_SM_1000_NS10device_ptrIjEESF_NS0_13ScanTileStateIjLb1EEES9_NS1_10InputValueIjPjEEjjLb0EjEEvT0_T1_T2_iT3_T4_T5_E12temp_storage+48];
	add.s32 	%r749, %r743, %r745;
	setp.eq.s32 	%p113, %r9, 9;
	selp.b32 	%r750, %r749, %r744, %p113;
	add.s32 	%r751, %r749, %r746;
	setp.eq.s32 	%p114, %r9, 10;
	selp.b32 	%r752, %r751, %r750, %p114;
	add.s32 	%r753, %r751, %r747;
	setp.eq.s32 	%p115, %r9, 11;
	selp.b32 	%r754, %r753, %r752, %p115;
	add.s32 	%r40, %r753, %r748;
	setp.gt.u32 	%p116, %r7, 31;
	setp.lt.u32 	%p117, %r7, 32;
	setp.eq.s32 	%p118, %r639, 0;
	selp.b32 	%r755, 0, %r722, %p118;
	add.s32 	%r1011, %r754, %r755;
	selp.b32 	%r42, %r722, %r1011, %p117;
	@%p116 bra 	$L__BB2_27;
	setp.ne.s32 	%p119, %r7, 0;
	mul.wide.s32 	%rd44, %r998, 8;
	add.s64 	%rd6, %rd16, %rd44;
	@%p119 bra 	$L__BB2_14;
	st.shared.u32 	[_ZZN3cub18CUB_300001_SM_10006detail4scan16DeviceScanKernelINS2_10policy_hubIjjjjN4cuda3std3__44plusIvEEE10Policy1000EN6thrust24THRUST_300001_SM_1000_NS10device_ptrIjEESF_NS0_13ScanTileStateIjLb1EEES9_NS1_10InputValueIjPjEEjjLb0EjEEvT0_T1_T2_iT3_T4_T5_E12temp_storage+12], %r40;
	add.s64 	%rd45, %rd6, 256;
	mov.b32 	%r756, 100;
	// begin inline asm
	st.relaxed.gpu.v2.u32 [%rd45], {%r756, %r40};
	// end inline asm
$L__BB2_14:
	not.b32 	%r762, %r7;
	add.s32 	%r1006, %r998, %r762;
	mov.b32 	%r758, 830;
	// begin inline asm
	nanosleep.u32 %r758;
	// end inline asm
	mul.wide.s32 	%rd47, %r1006, 8;
	add.s64 	%rd48, %rd16, %rd47;
	add.s64 	%rd46, %rd48, 256;
	// begin inline asm
	ld.relaxed.gpu.v2.u32 {%r1008, %r1000}, [%rd46];
	// end inline asm
	mov.b32 	%r1001, 952;
$L__BB2_15:
	setp.eq.s32 	%p120, %r1008, 99;
	mov.b32 	%r763, -1;
	vote.sync.any.pred 	%p121, %p120, %r763;
	not.pred 	%p122, %p121;
	@%p122 bra 	$L__BB2_17;
	mul.lo.s32 	%r858, %r998, 16807;
	and.b32  	%r998, %r858, 2147483647;
	add.s32 	%r859, %r1001, 1;
	rem.u32 	%r855, %r998, %r859;
	// begin inline asm
	nanosleep.u32 %r855;
	// end inline asm
	shr.u32 	%r1001, %r1001, 1;
	// begin inline asm
	ld.relaxed.gpu.v2.u32 {%r1008, %r1000}, [%rd46];
	// end inline asm
	bra.uni 	$L__BB2_15;
$L__BB2_17:
	setp.eq.s32 	%p123, %r1008, 101;
	mov.b32 	%r790, -1;
	vote.sync.ballot.b32 	%r792, %p123, %r790;
	// begin inline asm
	mov.u32 %r765, %lanemask_ge;
	// end inline asm
	and.b32  	%r793, %r792, %r765;
	or.b32  	%r794, %r793, -2147483648;
	add.s32 	%r795, %r794, -1;
	not.b32 	%r796, %r794;
	and.b32  	%r797, %r796, %r795;
	popc.b32 	%r769, %r797;
	mov.b32 	%r768, 1;
	// begin inline asm
	shfl.sync.down.b32 %r766, %r1000, %r768, %r769, %r790;
	// end inline asm
	setp.lt.s32 	%p125, %r639, %r769;
	selp.b32 	%r798, %r766, 0, %p125;
	add.s32 	%r772, %r798, %r1000;
	mov.b32 	%r773, 2;
	// begin inline asm
	shfl.sync.down.b32 %r771, %r772, %r773, %r769, %r790;
	// end inline asm
	add.s32 	%r57, %r639, 2;
	setp.gt.s32 	%p126, %r57, %r769;
	selp.b32 	%r799, 0, %r771, %p126;
	add.s32 	%r777, %r772, %r799;
	mov.b32 	%r778, 4;
	// begin inline asm
	shfl.sync.down.b32 %r776, %r777, %r778, %r769, %r790;
	// end inline asm
	add.s32 	%r58, %r639, 4;
	setp.gt.s32 	%p127, %r58, %r769;
	selp.b32 	%r800, 0, %r776, %p127;
	add.s32 	%r782, %r777, %r800;
	mov.b32 	%r783, 8;
	// begin inline asm
	shfl.sync.down.b32 %r781, %r782, %r783, %r769, %r790;
	// end inline asm
	add.s32 	%r59, %r639, 8;
	setp.gt.s32 	%p128, %r59, %r769;
	selp.b32 	%r801, 0, %r781, %p128;
	add.s32 	%r787, %r782, %r801;
	mov.b32 	%r788, 16;
	// begin inline asm
	shfl.sync.down.b32 %r786, %r787, %r788, %r769, %r790;
	// end inline asm
	add.s32 	%r60, %r639, 16;
	setp.gt.s32 	%p129, %r60, %r769;
	selp.b32 	%r802, 0, %r786, %p129;
	add.s32 	%r1005, %r787, %r802;
	add.s64 	%rd8, %rd16, 256;
	mov.b32 	%r1002, 952;
$L__BB2_18:
	setp.ne.s32 	%p130, %r1008, 101;
	mov.b32 	%r803, -1;
	vote.sync.all.pred 	%p131, %p130, %r803;
	not.pred 	%p132, %p131;
	@%p132 bra 	$L__BB2_23;
	shr.u32 	%r1002, %r1002, 1;
	mul.wide.s32 	%rd51, %r1006, 8;
	add.s64 	%rd52, %rd8, %rd51;
	add.s64 	%rd50, %rd52, -256;
	// begin inline asm
	ld.relaxed.gpu.v2.u32 {%r1008, %r1009}, [%rd50];
	// end inline asm
	mov.u32 	%r1010, %r1002;
$L__BB2_20:
	setp.eq.s32 	%p136, %r1008, 99;
	mov.b32 	%r811, -1;
	vote.sync.any.pred 	%p137, %p136, %r811;
	not.pred 	%p138, %p137;
	@%p138 bra 	$L__BB2_22;
	mul.lo.s32 	%r853, %r998, 16807;
	and.b32  	%r998, %r853, 2147483647;
	add.s32 	%r854, %r1010, 1;
	rem.u32 	%r850, %r998, %r854;
	// begin inline asm
	nanosleep.u32 %r850;
	// end inline asm
	shr.u32 	%r1010, %r1010, 1;
	// begin inline asm
	ld.relaxed.gpu.v2.u32 {%r1008, %r1009}, [%rd50];
	// end inline asm
	bra.uni 	$L__BB2_20;
$L__BB2_22:
	setp.eq.s32 	%p139, %r1008, 101;
	mov.b32 	%r837, -1;
	vote.sync.ballot.b32 	%r838, %p139, %r837;
	and.b32  	%r839, %r838, %r765;
	or.b32  	%r840, %r839, -2147483648;
	add.s32 	%r841, %r840, -1;
	not.b32 	%r842, %r840;
	and.b32  	%r843, %r842, %r841;
	popc.b32 	%r816, %r843;
	mov.b32 	%r815, 1;
	// begin inline asm
	shfl.sync.down.b32 %r813, %r1009, %r815, %r816, %r837;
	// end inline asm
	setp.lt.s32 	%p141, %r639, %r816;
	selp.b32 	%r844, %r813, 0, %p141;
	add.s32 	%r819, %r844, %r1009;
	mov.b32 	%r820, 2;
	// begin inline asm
	shfl.sync.down.b32 %r818, %r819, %r820, %r816, %r837;
	// end inline asm
	setp.gt.s32 	%p142, %r57, %r816;
	selp.b32 	%r845, 0, %r818, %p142;
	add.s32 	%r824, %r819, %r845;
	mov.b32 	%r825, 4;
	// begin inline asm
	shfl.sync.down.b32 %r823, %r824, %r825, %r816, %r837;
	// end inline asm
	setp.gt.s32 	%p143, %r58, %r816;
	selp.b32 	%r846, 0, %r823, %p143;
	add.s32 	%r829, %r824, %r846;
	mov.b32 	%r830, 8;
	// begin inline asm
	shfl.sync.down.b32 %r828, %r829, %r830, %r816, %r837;
	// end inline asm
	setp.gt.s32 	%p144, %r59, %r816;
	selp.b32 	%r847, 0, %r828, %p144;
	add.s32 	%r834, %r829, %r847;
	mov.b32 	%r835, 16;
	// begin inline asm
	shfl.sync.down.b32 %r833, %r834, %r835, %r816, %r837;
	// end inline asm
	setp.gt.s32 	%p145, %r60, %r816;
	selp.b32 	%r848, 0, %r833, %p145;
	add.s32 	%r849, %r848, %r1005;
	add.s32 	%r1005, %r849, %r834;
	add.s32 	%r1006, %r1006, -32;
	bra.uni 	$L__BB2_18;
$L__BB2_23:
	@%p119 bra 	$L__BB2_25;
	add.s32 	%r806, %r1005, %r40;
	add.s64 	%rd49, %rd6, 256;
	mov.b32 	%r805, 101;
	// begin inline asm
	st.relaxed.gpu.v2.u32 [%rd49], {%r805, %r806};
	// end inline asm
	st.shared.u32 	[_ZZN3cub18CUB_300001_SM_10006detail4scan16DeviceScanKernelINS2_10policy_hubIjjjjN4cuda3std3__44plusIvEEE10Policy1000EN6thrust24THRUST_300001_SM_1000_NS10device_ptrIjEESF_NS0_13ScanTileStateIjLb1EEES9_NS1_10InputValueIjPjEEjjLb0EjEEvT0_T1_T2_iT3_T4_T5_E12temp_storage+4], %r1005;
	st.shared.u32 	[_ZZN3cub18CUB_300001_SM_10006detail4scan16DeviceScanKernelINS2_10policy_hubIjjjjN4cuda3std3__44plusIvEEE10Policy1000EN6thrust24THRUST_300001_SM_1000_NS10device_ptrIjEESF_NS0_13ScanTileStateIjLb1EEES9_NS1_10InputValueIjPjEEjjLb0EjEEvT0_T1_T2_iT3_T4_T5_E12temp_storage+8], %r806;
$L__BB2_25:
	setp.ne.s32 	%p134, %r639, 0;
	mov.u32 	%r1011, %r42;
	@%p134 bra 	$L__BB2_27;
	st.shared.u32 	[_ZZN3cub18CUB_300001_SM_10006detail4scan16DeviceScanKernelINS2_10policy_hubIjjjjN4cuda3std3__44plusIvEEE10Policy1000EN6thrust24THRUST_300001_SM_1000_NS10device_ptrIjEESF_NS0_13ScanTileStateIjLb1EEES9_NS1_10InputValueIjPjEEjjLb0EjEEvT0_T1_T2_iT3_T4_T5_E12temp_storage+76], %r1005;
	mov.u32 	%r1011, %r1005;
$L__BB2_27:
	bar.sync 	0;
	setp.eq.s32 	%p135, %r7, 0;
	ld.shared.u32 	%r807, [_ZZN3cub18CUB_300001_SM_10006detail4scan16DeviceScanKernelINS2_10policy_hubIjjjjN4cuda3std3__44plusIvEEE10Policy1000EN6thrust24THRUST_300001_SM_1000_NS10device_ptrIjEESF_NS0_13ScanTileStateIjLb1EEES9_NS1_10InputValueIjPjEEjjLb0EjEEvT0_T1_T2_iT3_T4_T5_E12temp_storage+76];
	selp.b32 	%r808, 0, %r807, %p135;
	add.s32 	%r1012, %r808, %r1011;
$L__BB2_28:
	add.s32 	%r952, %r1012, %r12;
	add.s32 	%r953, %r13, %r952;
	add.s32 	%r954, %r14, %r953;
	add.s32 	%r955, %r15, %r954;
	add.s32 	%r956, %r16, %r955;
	add.s32 	%r957, %r17, %r956;
	add.s32 	%r958, %r18, %r957;
	add.s32 	%r959, %r19, %r958;
	add.s32 	%r960, %r20, %r959;
	add.s32 	%r961, %r21, %r960;
	add.s32 	%r962, %r22, %r961;
	add.s32 	%r963, %r23, %r962;
	add.s32 	%r964, %r24, %r963;
	add.s32 	%r965, %r25, %r964;
	add.s32 	%r966, %r26, %r965;
	add.s32 	%r967, %r27, %r966;
	add.s32 	%r968, %r28, %r967;
	add.s32 	%r969, %r29, %r968;
	add.s32 	%r970, %r30, %r969;
	add.s32 	%r971, %r31, %r970;
	add.s32 	%r972, %r32, %r971;
	bar.sync 	0;
	st.shared.v2.u32 	[%r11], {%r1012, %r952};
	st.shared.v2.u32 	[%r11+8], {%r953, %r954};
	st.shared.v2.u32 	[%r11+16], {%r955, %r956};
	st.shared.v2.u32 	[%r11+24], {%r957, %r958};
	st.shared.v2.u32 	[%r11+32], {%r959, %r960};
	st.shared.v2.u32 	[%r11+40], {%r961, %r962};
	st.shared.v2.u32 	[%r11+48], {%r963, %r964};
	st.shared.v2.u32 	[%r11+56], {%r965, %r966};
	st.shared.v2.u32 	[%r11+64], {%r967, %r968};
	st.shared.v2.u32 	[%r11+72], {%r969, %r970};
	st.shared.v2.u32 	[%r11+80], {%r971, %r972};
	bar.warp.sync 	-1;
	ld.shared.u32 	%r973, [%r10];
	ld.shared.u32 	%r974, [%r10+128];
	ld.shared.u32 	%r975, [%r10+256];
	ld.shared.u32 	%r976, [%r10+384];
	ld.shared.u32 	%r977, [%r10+512];
	ld.shared.u32 	%r978, [%r10+640];
	ld.shared.u32 	%r979, [%r10+768];
	ld.shared.u32 	%r980, [%r10+896];
	ld.shared.u32 	%r981, [%r10+1024];
	ld.shared.u32 	%r982, [%r10+1152];
	ld.shared.u32 	%r983, [%r10+1280];
	ld.shared.u32 	%r984, [%r10+1408];
	ld.shared.u32 	%r985, [%r10+1536];
	ld.shared.u32 	%r986, [%r10+1664];
	ld.shared.u32 	%r987, [%r10+1792];
	ld.shared.u32 	%r988, [%r10+1920];
	ld.shared.u32 	%r989, [%r10+2048];
	ld.shared.u32 	%r990, [%r10+2176];
	ld.shared.u32 	%r991, [%r10+2304];
	ld.shared.u32 	%r992, [%r10+2432];
	ld.shared.u32 	%r993, [%r10+2560];
	ld.shared.u32 	%r994, [%r10+2688];
	add.s64 	%rd57, %rd4, %rd42;
	st.global.u32 	[%rd57], %r973;
	st.global.u32 	[%rd57+128], %r974;
	st.global.u32 	[%rd57+256], %r975;
	st.global.u32 	[%rd57+384], %r976;
	st.global.u32 	[%rd57+512], %r977;
	st.global.u32 	[%rd57+640], %r978;
	st.global.u32 	[%rd57+768], %r979;
	st.global.u32 	[%rd57+896], %r980;
	st.global.u32 	[%rd57+1024], %r981;
	st.global.u32 	[%rd57+1152], %r982;
	st.global.u32 	[%rd57+1280], %r983;
	st.global.u32 	[%rd57+1408], %r984;
	st.global.u32 	[%rd57+1536], %r985;
	st.global.u32 	[%rd57+1664], %r986;
	st.global.u32 	[%rd57+1792], %r987;
	st.global.u32 	[%rd57+1920], %r988;
	st.global.u32 	[%rd57+2048], %r989;
	st.global.u32 	[%rd57+2176], %r990;
	st.global.u32 	[%rd57+2304], %r991;
	st.global.u32 	[%rd57+2432], %r992;
	st.global.u32 	[%rd57+2560], %r993;
	st.global.u32 	[%rd57+2688], %r994;
	bra.uni 	$L__BB2_143;
$L__BB2_29:
	setp.eq.s32 	%p3, %r6, 0;
	@%p3 bra 	$L__BB2_143;
	mul.wide.u32 	%rd18, %r5, 4;
	add.s64 	%rd19, %rd3, %rd18;
	mov.u32 	%r85, %tid.x;
	ld.global.u32 	%r1034, [%rd19];
	and.b32  	%r242, %r85, 31;
	and.b32  	%r243, %r85, 992;
	mul.lo.s32 	%r244, %r243, 22;
	or.b32  	%r87, %r244, %r242;
	setp.ge.u32 	%p4, %r87, %r6;
	shl.b32 	%r245, %r87, 2;
	cvt.u64.u32 	%rd20, %r245;
	add.s64 	%rd10, %rd19, %rd20;
	mov.u32 	%r1013, %r1034;
	@%p4 bra 	$L__BB2_32;
	ld.global.u32 	%r1013, [%rd10];
$L__BB2_32:
	add.s32 	%r90, %r87, 32;
	setp.ge.u32 	%p5, %r90, %r6;
	mov.u32 	%r1014, %r1034;
	@%p5 bra 	$L__BB2_34;
	ld.global.u32 	%r1014, [%rd10+128];
$L__BB2_34:
	add.s32 	%r93, %r87, 64;
	setp.ge.u32 	%p6, %r93, %r6;
	mov.u32 	%r1015, %r1034;
	@%p6 bra 	$L__BB2_36;
	ld.global.u32 	%r1015, [%rd10+256];
$L__BB2_36:
	add.s32 	%r96, %r87, 96;
	setp.ge.u32 	%p7, %r96, %r6;
	mov.u32 	%r1016, %r1034;
	@%p7 bra 	$L__BB2_38;
	ld.global.u32 	%r1016, [%rd10+384];
$L__BB2_38:
	add.s32 	%r246, %r87, 128;
	setp.ge.u32 	%p8, %r246, %r6;
	mov.u32 	%r1017, %r1034;
	@%p8 bra 	$L__BB2_40;
	ld.global.u32 	%r1017, [%rd10+512];
$L__BB2_40:
	add.s32 	%r247, %r87, 160;
	setp.ge.u32 	%p9, %r247, %r6;
	mov.u32 	%r1018, %r1034;
	@%p9 bra 	$L__BB2_42;
	ld.global.u32 	%r1018, [%rd10+640];
$L__BB2_42:
	add.s32 	%r248, %r87, 192;
	setp.ge.u32 	%p10, %r248, %r6;
	mov.u32 	%r1019, %r1034;
	@%p10 bra 	$L__BB2_44;
	ld.global.u32 	%r1019, [%rd10+768];
$L__BB2_44:
	add.s32 	%r249, %r87, 224;
	setp.ge.u32 	%p11, %r249, %r6;
	mov.u32 	%r1020, %r1034;
	@%p11 bra 	$L__BB2_46;
	ld.global.u32 	%r1020, [%rd10+896];
$L__BB2_46:
	add.s32 	%r250, %r87, 256;
	setp.ge.u32 	%p12, %r250, %r6;
	mov.u32 	%r1021, %r1034;
	@%p12 bra 	$L__BB2_48;
	ld.global.u32 	%r1021, [%rd10+1024];
$L__BB2_48:
	add.s32 	%r251, %r87, 288;
	setp.ge.u32 	%p13, %r251, %r6;
	mov.u32 	%r1022, %r1034;
	@%p13 bra 	$L__BB2_50;
	ld.global.u32 	%r1022, [%rd10+1152];
$L__BB2_50:
	add.s32 	%r111, %r87, 320;
	setp.ge.u32 	%p14, %r111, %r6;
	mov.u32 	%r1023, %r1034;
	@%p14 bra 	$L__BB2_52;
	ld.global.u32 	%r1023, [%rd10+1280];
$L__BB2_52:
	add.s32 	%r114, %r87, 352;
	setp.ge.u32 	%p15, %r114, %r6;
	mov.u32 	%r1024, %r1034;
	@%p15 bra 	$L__BB2_54;
	ld.global.u32 	%r1024, [%rd10+1408];
$L__BB2_54:
	add.s32 	%r117, %r87, 384;
	setp.ge.u32 	%p16, %r117, %r6;
	mov.u32 	%r1025, %r1034;
	@%p16 bra 	$L__BB2_56;
	ld.global.u32 	%r1025, [%rd10+1536];
$L__BB2_56:
	add.s32 	%r120, %r87, 416;
	setp.ge.u32 	%p17, %r120, %r6;
	mov.u32 	%r1026, %r1034;
	@%p17 bra 	$L__BB2_58;
	ld.global.u32 	%r1026, [%rd10+1664];
$L__BB2_58:
	add.s32 	%r252, %r87, 448;
	setp.ge.u32 	%p18, %r252, %r6;
	mov.u32 	%r1027, %r1034;
	@%p18 bra 	$L__BB2_60;
	ld.global.u32 	%r1027, [%rd10+1792];
$L__BB2_60:
	add.s32 	%r253, %r87, 480;
	setp.ge.u32 	%p19, %r253, %r6;
	mov.u32 	%r1028, %r1034;
	@%p19 bra 	$L__BB2_62;
	ld.global.u32 	%r1028, [%rd10+1920];
$L__BB2_62:
	add.s32 	%r254, %r87, 512;
	setp.ge.u32 	%p20, %r254, %r6;
	mov.u32 	%r1029, %r1034;
	@%p20 bra 	$L__BB2_64;
	ld.global.u32 	%r1029, [%rd10+2048];
$L__BB2_64:
	add.s32 	%r129, %r87, 544;
	setp.ge.u32 	%p21, %r129, %r6;
	mov.u32 	%r1030, %r1034;
	@%p21 bra 	$L__BB2_66;
	ld.global.u32 	%r1030, [%rd10+2176];
$L__BB2_66:
	add.s32 	%r132, %r87, 576;
	setp.ge.u32 	%p22, %r132, %r6;
	mov.u32 	%r1031, %r1034;
	@%p22 bra 	$L__BB2_68;
	ld.global.u32 	%r1031, [%rd10+2304];
$L__BB2_68:
	add.s32 	%r255, %r87, 608;
	setp.ge.u32 	%p23, %r255, %r6;
	mov.u32 	%r1032, %r1034;
	@%p23 bra 	$L__BB2_70;
	ld.global.u32 	%r1032, [%rd10+2432];
$L__BB2_70:
	add.s32 	%r256, %r87, 640;
	setp.ge.u32 	%p24, %r256, %r6;
	mov.u32 	%r1033, %r1034;
	@%p24 bra 	$L__BB2_72;
	ld.global.u32 	%r1033, [%rd10+2560];
$L__BB2_72:
	add.s32 	%r139, %r87, 672;
	setp.ge.u32 	%p25, %r139, %r6;
	@%p25 bra 	$L__BB2_74;
	ld.global.u32 	%r1034, [%rd10+2688];
$L__BB2_74:
	// begin inline asm
	mov.u32 %r257, %laneid;
	// end inline asm
	shr.u32 	%r143, %r85, 5;
	mad.lo.s32 	%r258, %r143, 704, %r257;
	shl.b32 	%r259, %r258, 2;
	mov.u32 	%r260, _ZZN3cub18CUB_300001_SM_10006detail4scan16DeviceScanKernelINS2_10policy_hubIjjjjN4cuda3std3__44plusIvEEE10Policy1000EN6thrust24THRUST_300001_SM_1000_NS10device_ptrIjEESF_NS0_13ScanTileStateIjLb1EEES9_NS1_10InputValueIjPjEEjjLb0EjEEvT0_T1_T2_iT3_T4_T5_E12temp_storage;
	add.s32 	%r144, %r260, %r259;
	st.shared.u32 	[%r144], %r1013;
	st.shared.u32 	[%r144+128], %r1014;
	st.shared.u32 	[%r144+256], %r1015;
	st.shared.u32 	[%r144+384], %r1016;
	st.shared.u32 	[%r144+512], %r1017;
	st.shared.u32 	[%r144+640], %r1018;
	st.shared.u32 	[%r144+768], %r1019;
	st.shared.u32 	[%r144+896], %r1020;
	st.shared.u32 	[%r144+1024], %r1021;
	st.shared.u32 	[%r144+1152], %r1022;
	st.shared.u32 	[%r144+1280], %r1023;
	st.shared.u32 	[%r144+1408], %r1024;
	st.shared.u32 	[%r144+1536], %r1025;
	st.shared.u32 	[%r144+1664], %r1026;
	st.shared.u32 	[%r144+1792], %r1027;
	st.shared.u32 	[%r144+1920], %r1028;
	st.shared.u32 	[%r144+2048], %r1029;
	st.shared.u32 	[%r144+2176], %r1030;
	st.shared.u32 	[%r144+2304], %r1031;
	st.shared.u32 	[%r144+2432], %r1032;
	st.shared.u32 	[%r144+2560], %r1033;
	st.shared.u32 	[%r144+2688], %r1034;
	bar.warp.sync 	-1;
	mad.lo.s32 	%r145, %r257, 84, %r144;
	ld.shared.v2.u32 	{%r146, %r147}, [%r145];
	ld.shared.v2.u32 	{%r148, %r149}, [%r145+8];
	ld.shared.v2.u32 	{%r150, %r151}, [%r145+16];
	ld.shared.v2.u32 	{%r152, %r153}, [%r145+24];
	ld.shared.v2.u32 	{%r154, %r155}, [%r145+32];
	ld.shared.v2.u32 	{%r156, %r157}, [%r145+40];
	ld.shared.v2.u32 	{%r158, %r159}, [%r145+48];
	ld.shared.v2.u32 	{%r160, %r161}, [%r145+56];
	ld.shared.v2.u32 	{%r162, %r163}, [%r145+64];
	ld.shared.v2.u32 	{%r164, %r165}, [%r145+72];
	ld.shared.v2.u32 	{%r166, %r167}, [%r145+80];
	bar.sync 	0;
	setp.ne.s32 	%p26, %r998, 0;
	@%p26 bra 	$L__BB2_78;
	add.s32 	%r490, %r147, %r146;
	add.s32 	%r491, %r148, %r490;
	add.s32 	%r492, %r149, %r491;
	add.s32 	%r493, %r150, %r492;
	add.s32 	%r494, %r151, %r493;
	add.s32 	%r495, %r152, %r494;
	add.s32 	%r496, %r153, %r495;
	add.s32 	%r497, %r154, %r496;
	add.s32 	%r498, %r155, %r497;
	add.s32 	%r499, %r156, %r498;
	add.s32 	%r500, %r157, %r499;
	add.s32 	%r501, %r158, %r500;
	add.s32 	%r502, %r159, %r501;
	add.s32 	%r503, %r160, %r502;
	add.s32 	%r504, %r161, %r503;
	add.s32 	%r505, %r162, %r504;
	add.s32 	%r506, %r163, %r505;
	add.s32 	%r507, %r164, %r506;
	add.s32 	%r508, %r165, %r507;
	add.s32 	%r509, %r166, %r508;
	add.s32 	%r464, %r167, %r509;
	mov.b32 	%r462, 1;
	mov.b32 	%r487, 0;
	mov.b32 	%r489, -1;
	// begin inline asm
	{  .reg .u32 r0;  .reg .pred p;  shfl.sync.up.b32 r0|p, %r464, %r462, %r487, %r489;  @p add.u32 r0, r0, %r464;  mov.u32 %r460, r0;}
	// end inline asm
	mov.b32 	%r468, 2;
	// begin inline asm
	{  .reg .u32 r0;  .reg .pred p;  shfl.sync.up.b32 r0|p, %r460, %r468, %r487, %r489;  @p add.u32 r0, r0, %r460;  mov.u32 %r466, r0;}
	// end inline asm
	mov.b32 	%r474, 4;
	// begin inline asm
	{  .reg .u32 r0;  .reg .pred p;  shfl.sync.up.b32 r0|p, %r466, %r474, %r487, %r489;  @p add.u32 r0, r0, %r466;  mov.u32 %r472, r0;}
	// end inline asm
	mov.b32 	%r480, 8;
	// begin inline asm
	{  .reg .u32 r0;  .reg .pred p;  shfl.sync.up.b32 r0|p, %r472, %r480, %r487, %r489;  @p add.u32 r0, r0, %r472;  mov.u32 %r478, r0;}
	// end inline asm
	mov.b32 	%r486, 16;
	// begin inline asm
	{  .reg .u32 r0;  .reg .pred p;  shfl.sync.up.b32 r0|p, %r478, %r486, %r487, %r489;  @p add.u32 r0, r0, %r478;  mov.u32 %r484, r0;}
	// end inline asm
	setp.ne.s32 	%p68, %r257, 31;
	@%p68 bra 	$L__BB2_77;
	shl.b32 	%r510, %r143, 2;
	mov.u32 	%r511, _ZZN3cub18CUB_300001_SM_10006detail4scan16DeviceScanKernelINS2_10policy_hubIjjjjN4cuda3std3__44plusIvEEE10Policy1000EN6thrust24THRUST_300001_SM_1000_NS10device_ptrIjEESF_NS0_13ScanTileStateIjLb1EEES9_NS1_10InputValueIjPjEEjjLb0EjEEvT0_T1_T2_iT3_T4_T5_E12temp_storage;
	add.s32 	%r512, %r511, %r510;
	st.shared.u32 	[%r512+16], %r484;
$L__BB2_77:
	bar.sync 	0;
	ld.shared.v4.u32 	{%r513, %r514, %r515, %r516}, [_ZZN3cub18CUB_300001_SM_10006detail4scan16DeviceScanKernelINS2_10policy_hubIjjjjN4cuda3std3__44plusIvEEE10Policy1000EN6thrust24THRUST_300001_SM_1000_NS10device_ptrIjEESF_NS0_13ScanTileStateIjLb1EEES9_NS1_10InputValueIjPjEEjjLb0EjEEvT0_T1_T2_iT3_T4_T5_E12temp_storage+16];
	add.s32 	%r517, %r514, %r513;
	setp.eq.s32 	%p69, %r143, 2;
	selp.b32 	%r518, %r517, %r513, %p69;
	add.s32 	%r519, %r517, %r515;
	setp.eq.s32 	%p70, %r143, 3;
	selp.b32 	%r520, %r519, %r518, %p70;
	add.s32 	%r521, %r519, %r516;
	setp.eq.s32 	%p71, %r143, 4;
	selp.b32 	%r522, %r521, %r520, %p71;
	ld.shared.v4.u32 	{%r523, %r524, %r525, %r526}, [_ZZN3cub18CUB_300001_SM_10006detail4scan16DeviceScanKernelINS2_10policy_hubIjjjjN4cuda3std3__44plusIvEEE10Policy1000EN6thrust24THRUST_300001_SM_1000_NS10device_ptrIjEESF_NS0_13ScanTileStateIjLb1EEES9_NS1_10InputValueIjPjEEjjLb0EjEEvT0_T1_T2_iT3_T4_T5_E12temp_storage+32];
	add.s32 	%r527, %r521, %r523;
	setp.eq.s32 	%p72, %r143, 5;
	selp.b32 	%r528, %r527, %r522, %p72;
	add.s32 	%r529, %r527, %r524;
	setp.eq.s32 	%p73, %r143, 6;
	selp.b32 	%r530, %r529, %r528, %p73;
	add.s32 	%r531, %r529, %r525;
	setp.eq.s32 	%p74, %r143, 7;
	selp.b32 	%r532, %r531, %r530, %p74;
	add.s32 	%r533, %r531, %r526;
	setp.eq.s32 	%p75, %r143, 8;
	selp.b32 	%r534, %r533, %r532, %p75;
	.pragma "used_bytes_mask 4095";
	ld.shared.v4.u32 	{%r535, %r536, %r537, %r538}, [_ZZN3cub18CUB_300001_SM_10006detail4scan16DeviceScanKernelINS2_10policy_hubIjjjjN4cuda3std3__44plusIvEEE10Policy1000EN6thrust24THRUST_300001_SM_1000_NS10device_ptrIjEESF_NS0_13ScanTileStateIjLb1EEES9_NS1_10InputValueIjPjEEjjLb0EjEEvT0_T1_T2_iT3_T4_T5_E12temp_storage+48];
	add.s32 	%r539, %r533, %r535;
	setp.eq.s32 	%p76, %r143, 9;
	selp.b32 	%r540, %r539, %r534, %p76;
	add.s32 	%r541, %r539, %r536;
	setp.eq.s32 	%p77, %r143, 10;
	selp.b32 	%r542, %r541, %r540, %p77;
	add.s32 	%r543, %r541, %r537;
	setp.eq.s32 	%p78, %r143, 11;
	selp.b32 	%r544, %r543, %r542, %p78;
	setp.lt.u32 	%p79, %r85, 32;
	selp.b32 	%r545, 0, %r544, %p79;
	setp.eq.s32 	%p80, %r257, 0;
	sub.s32 	%r546, %r484, %r464;
	selp.b32 	%r547, 0, %r546, %p80;
	add.s32 	%r548, %r547, %r997;
	add.s32 	%r1049, %r548, %r545;
	bra.uni 	$L__BB2_97;
$L__BB2_78:
	add.s32 	%r291, %r147, %r146;
	add.s32 	%r292, %r148, %r291;
	add.s32 	%r293, %r149, %r292;
	add.s32 	%r294, %r150, %r293;
	add.s32 	%r295, %r151, %r294;
	add.s32 	%r296, %r152, %r295;
	add.s32 	%r297, %r153, %r296;
	add.s32 	%r298, %r154, %r297;
	add.s32 	%r299, %r155, %r298;
	add.s32 	%r300, %r156, %r299;
	add.s32 	%r301, %r157, %r300;
	add.s32 	%r302, %r158, %r301;
	add.s32 	%r303, %r159, %r302;
	add.s32 	%r304, %r160, %r303;
	add.s32 	%r305, %r161, %r304;
	add.s32 	%r306, %r162, %r305;
	add.s32 	%r307, %r163, %r306;
	add.s32 	%r308, %r164, %r307;
	add.s32 	%r309, %r165, %r308;
	add.s32 	%r310, %r166, %r309;
	add.s32 	%r265, %r167, %r310;
	mov.b32 	%r263, 1;
	mov.b32 	%r288, 0;
	mov.b32 	%r290, -1;
	// begin inline asm
	{  .reg .u32 r0;  .reg .pred p;  shfl.sync.up.b32 r0|p, %r265, %r263, %r288, %r290;  @p add.u32 r0, r0, %r265;  mov.u32 %r261, r0;}
	// end inline asm
	mov.b32 	%r269, 2;
	// begin inline asm
	{  .reg .u32 r0;  .reg .pred p;  shfl.sync.up.b32 r0|p, %r261, %r269, %r288, %r290;  @p add.u32 r0, r0, %r261;  mov.u32 %r267, r0;}
	// end inline asm
	mov.b32 	%r275, 4;
	// begin inline asm
	{  .reg .u32 r0;  .reg .pred p;  shfl.sync.up.b32 r0|p, %r267, %r275, %r288, %r290;  @p add.u32 r0, r0, %r267;  mov.u32 %r273, r0;}
	// end inline asm
	mov.b32 	%r281, 8;
	// begin inline asm
	{  .reg .u32 r0;  .reg .pred p;  shfl.sync.up.b32 r0|p, %r273, %r281, %r288, %r290;  @p add.u32 r0, r0, %r273;  mov.u32 %r279, r0;}
	// end inline asm
	mov.b32 	%r287, 16;
	// begin inline asm
	{  .reg .u32 r0;  .reg .pred p;  shfl.sync.up.b32 r0|p, %r279, %r287, %r288, %r290;  @p add.u32 r0, r0, %r279;  mov.u32 %r285, r0;}
	// end inline asm
	setp.ne.s32 	%p27, %r257, 31;
	@%p27 bra 	$L__BB2_80;
	shl.b32 	%r311, %r143, 2;
	mov.u32 	%r312, _ZZN3cub18CUB_300001_SM_10006detail4scan16DeviceScanKernelINS2_10policy_hubIjjjjN4cuda3std3__44plusIvEEE10Policy1000EN6thrust24THRUST_300001_SM_1000_NS10device_ptrIjEESF_NS0_13ScanTileStateIjLb1EEES9_NS1_10InputValueIjPjEEjjLb0EjEEvT0_T1_T2_iT3_T4_T5_E12temp_storage;
	add.s32 	%r313, %r312, %r311;
	st.shared.u32 	[%r313+16], %r285;
$L__BB2_80:
	sub.s32 	%r314, %r285, %r265;
	bar.sync 	0;
	ld.shared.v4.u32 	{%r315, %r316, %r317, %r318}, [_ZZN3cub18CUB_300001_SM_10006detail4scan16DeviceScanKernelINS2_10policy_hubIjjjjN4cuda3std3__44plusIvEEE10Policy1000EN6thrust24THRUST_300001_SM_1000_NS10device_ptrIjEESF_NS0_13ScanTileStateIjLb1EEES9_NS1_10InputValueIjPjEEjjLb0EjEEvT0_T1_T2_iT3_T4_T5_E12temp_storage+16];
	add.s32 	%r319, %r316, %r315;
	setp.eq.s32 	%p28, %r143, 2;
	selp.b32 	%r320, %r319, %r315, %p28;
	add.s32 	%r321, %r319, %r317;
	setp.eq.s32 	%p29, %r143, 3;
	selp.b32 	%r322, %r321, %r320, %p29;
	add.s32 	%r323, %r321, %r318;
	setp.eq.s32 	%p30, %r143, 4;
	selp.b32 	%r324, %r323, %r322, %p30;
	ld.shared.v4.u32 	{%r325, %r326, %r327, %r328}, [_ZZN3cub18CUB_300001_SM_10006detail4scan16DeviceScanKernelINS2_10policy_hubIjjjjN4cuda3std3__44plusIvEEE10Policy1000EN6thrust24THRUST_300001_SM_1000_NS10device_ptrIjEESF_NS0_13ScanTileStateIjLb1EEES9_NS1_10InputValueIjPjEEjjLb0EjEEvT0_T1_T2_iT3_T4_T5_E12temp_storage+32];
	add.s32 	%r329, %r323, %r325;
	setp.eq.s32 	%p31, %r143, 5;
	selp.b32 	%r330, %r329, %r324, %p31;
	add.s32 	%r331, %r329, %r326;
	setp.eq.s32 	%p32, %r143, 6;
	selp.b32 	%r332, %r331, %r330, %p32;
	add.s32 	%r333, %r331, %r327;
	setp.eq.s32 	%p33, %r143, 7;
	selp.b32 	%r334, %r333, %r332, %p33;
	add.s32 	%r335, %r333, %r328;
	setp.eq.s32 	%p34, %r143, 8;
	selp.b32 	%r336, %r335, %r334, %p34;
	ld.shared.v4.u32 	{%r337, %r338, %r339, %r340}, [_ZZN3cub18CUB_300001_SM_10006detail4scan16DeviceScanKernelINS2_10policy_hubIjjjjN4cuda3std3__44plusIvEEE10Policy1000EN6thrust24THRUST_300001_SM_1000_NS10device_ptrIjEESF_NS0_13ScanTileStateIjLb1EEES9_NS1_10InputValueIjPjEEjjLb0EjEEvT0_T1_T2_iT3_T4_T5_E12temp_storage+48];
	add.s32 	%r341, %r335, %r337;
	setp.eq.s32 	%p35, %r143, 9;
	selp.b32 	%r342, %r341, %r336, %p35;
	add.s32 	%r343, %r341, %r338;
	setp.eq.s32 	%p36, %r143, 10;
	selp.b32 	%r344, %r343, %r342, %p36;
	add.s32 	%r345, %r343, %r339;
	setp.eq.s32 	%p37, %r143, 11;
	selp.b32 	%r346, %r345, %r344, %p37;
	add.s32 	%r173, %r345, %r340;
	setp.gt.u32 	%p38, %r85, 31;
	setp.lt.u32 	%p39, %r85, 32;
	setp.eq.s32 	%p40, %r257, 0;
	selp.b32 	%r347, 0, %r314, %p40;
	add.s32 	%r1048, %r346, %r347;
	selp.b32 	%r175, %r314, %r1048, %p39;
	@%p38 bra 	$L__BB2_96;
	setp.ne.s32 	%p41, %r85, 0;
	mul.wide.s32 	%rd21, %r998, 8;
	add.s64 	%rd11, %rd16, %rd21;
	@%p41 bra 	$L__BB2_83;
	st.shared.u32 	[_ZZN3cub18CUB_300001_SM_10006detail4scan16DeviceScanKernelINS2_10policy_hubIjjjjN4cuda3std3__44plusIvEEE10Policy1000EN6thrust24THRUST_300001_SM_1000_NS10device_ptrIjEESF_NS0_13ScanTileStateIjLb1EEES9_NS1_10InputValueIjPjEEjjLb0EjEEvT0_T1_T2_iT3_T4_T5_E12temp_storage+12], %r173;
	add.s64 	%rd22, %rd11, 256;
	mov.b32 	%r348, 100;
	// begin inline asm
	st.relaxed.gpu.v2.u32 [%rd22], {%r348, %r173};
	// end inline asm
$L__BB2_83:
	not.b32 	%r354, %r85;
	add.s32 	%r1043, %r998, %r354;
	mov.b32 	%r350, 830;
	// begin inline asm
	nanosleep.u32 %r350;
	// end inline asm
	mul.wide.s32 	%rd24, %r1043, 8;
	add.s64 	%rd25, %rd16, %rd24;
	add.s64 	%rd23, %rd25, 256;
	// begin inline asm
	ld.relaxed.gpu.v2.u32 {%r1045, %r1037}, [%rd23];
	// end inline asm
	mov.b32 	%r1038, 952;
$L__BB2_84:
	setp.eq.s32 	%p42, %r1045, 99;
	mov.b32 	%r355, -1;
	vote.sync.any.pred 	%p43, %p42, %r355;
	not.pred 	%p44, %p43;
	@%p44 bra 	$L__BB2_86;
	mul.lo.s32 	%r458, %r998, 16807;
	and.b32  	%r998, %r458, 2147483647;
	add.s32 	%r459, %r1038, 1;
	rem.u32 	%r455, %r998, %r459;
	// begin inline asm
	nanosleep.u32 %r455;
	// end inline asm
	shr.u32 	%r1038, %r1038, 1;
	// begin inline asm
	ld.relaxed.gpu.v2.u32 {%r1045, %r1037}, [%rd23];
	// end inline asm
	bra.uni 	$L__BB2_84;
$L__BB2_86:
	setp.eq.s32 	%p45, %r1045, 101;
	mov.b32 	%r382, -1;
	vote.sync.ballot.b32 	%r384, %p45, %r382;
	// begin inline asm
	mov.u32 %r357, %lanemask_ge;
	// end inline asm
	and.b32  	%r385, %r384, %r357;
	or.b32  	%r386, %r385, -2147483648;
	add.s32 	%r387, %r386, -1;
	not.b32 	%r388, %r386;
	and.b32  	%r389, %r388, %r387;
	popc.b32 	%r361, %r389;
	mov.b32 	%r360, 1;
	// begin inline asm
	shfl.sync.down.b32 %r358, %r1037, %r360, %r361, %r382;
	// end inline asm
	setp.lt.s32 	%p47, %r257, %r361;
	selp.b32 	%r390, %r358, 0, %p47;
	add.s32 	%r364, %r390, %r1037;
	mov.b32 	%r365, 2;
	// begin inline asm
	shfl.sync.down.b32 %r363, %r364, %r365, %r361, %r382;
	// end inline asm
	add.s32 	%r391, %r257, 2;
	setp.gt.s32 	%p48, %r391, %r361;
	selp.b32 	%r392, 0, %r363, %p48;
	add.s32 	%r369, %r364, %r392;
	mov.b32 	%r370, 4;
	// begin inline asm
	shfl.sync.down.b32 %r368, %r369, %r370, %r361, %r382;
	// end inline asm
	add.s32 	%r393, %r257, 4;
	setp.gt.s32 	%p49, %r393, %r361;
	selp.b32 	%r394, 0, %r368, %p49;
	add.s32 	%r374, %r369, %r394;
	mov.b32 	%r375, 8;
	// begin inline asm
	shfl.sync.down.b32 %r373, %r374, %r375, %r361, %r382;
	// end inline asm
	add.s32 	%r395, %r257, 8;
	setp.gt.s32 	%p50, %r395, %r361;
	selp.b32 	%r396, 0, %r373, %p50;
	add.s32 	%r379, %r374, %r396;
	mov.b32 	%r380, 16;
	// begin inline asm
	shfl.sync.down.b32 %r378, %r379, %r380, %r361, %r382;
	// end inline asm
	add.s32 	%r397, %r257, 16;
	setp.gt.s32 	%p51, %r397, %r361;
	selp.b32 	%r398, 0, %r378, %p51;
	add.s32 	%r1041, %r379, %r398;
	add.s64 	%rd12, %rd16, 256;
	mov.b32 	%r1039, 952;
$L__BB2_87:
	setp.ne.s32 	%p52, %r1045, 101;
	mov.b32 	%r399, -1;
	vote.sync.all.pred 	%p53, %p52, %r399;
	not.pred 	%p54, %p53;
	@%p54 bra 	$L__BB2_92;
	shr.u32 	%r1039, %r1039, 1;
	mul.wide.s32 	%rd28, %r1043, 8;
	add.s64 	%rd29, %rd12, %rd28;
	add.s64 	%rd27, %rd29, -256;
	// begin inline asm
	ld.relaxed.gpu.v2.u32 {%r1045, %r1046}, [%rd27];
	// end inline asm
	mov.u32 	%r1047, %r1039;
$L__BB2_89:
	setp.eq.s32 	%p58, %r1045, 99;
	mov.b32 	%r407, -1;
	vote.sync.any.pred 	%p59, %p58, %r407;
	not.pred 	%p60, %p59;
	@%p60 bra 	$L__BB2_91;
	mul.lo.s32 	%r453, %r998, 16807;
	and.b32  	%r998, %r453, 2147483647;
	add.s32 	%r454, %r1047, 1;
	rem.u32 	%r450, %r998, %r454;
	// begin inline asm
	nanosleep.u32 %r450;
	// end inline asm
	shr.u32 	%r1047, %r1047, 1;
	// begin inline asm
	ld.relaxed.gpu.v2.u32 {%r1045, %r1046}, [%rd27];
	// end inline asm
	bra.uni 	$L__BB2_89;
$L__BB2_91:
	setp.eq.s32 	%p61, %r1045, 101;
	mov.b32 	%r433, -1;
	vote.sync.ballot.b32 	%r434, %p61, %r433;
	and.b32  	%r435, %r434, %r357;
	or.b32  	%r436, %r435, -2147483648;
	add.s32 	%r437, %r436, -1;
	not.b32 	%r438, %r436;
	and.b32  	%r439, %r438, %r437;
	popc.b32 	%r412, %r439;
	mov.b32 	%r411, 1;
	// begin inline asm
	shfl.sync.down.b32 %r409, %r1046, %r411, %r412, %r433;
	// end inline asm
	setp.lt.s32 	%p63, %r257, %r412;
	selp.b32 	%r440, %r409, 0, %p63;
	add.s32 	%r415, %r440, %r1046;
	mov.b32 	%r416, 2;
	// begin inline asm
	shfl.sync.down.b32 %r414, %r415, %r416, %r412, %r433;
	// end inline asm
	add.s32 	%r441, %r257, 2;
	setp.gt.s32 	%p64, %r441, %r412;
	selp.b32 	%r442, 0, %r414, %p64;
	add.s32 	%r420, %r415, %r442;
	mov.b32 	%r421, 4;
	// begin inline asm
	shfl.sync.down.b32 %r419, %r420, %r421, %r412, %r433;
	// end inline asm
	add.s32 	%r443, %r257, 4;
	setp.gt.s32 	%p65, %r443, %r412;
	selp.b32 	%r444, 0, %r419, %p65;
	add.s32 	%r425, %r420, %r444;
	mov.b32 	%r426, 8;
	// begin inline asm
	shfl.sync.down.b32 %r424, %r425, %r426, %r412, %r433;
	// end inline asm
	add.s32 	%r445, %r257, 8;
	setp.gt.s32 	%p66, %r445, %r412;
	selp.b32 	%r446, 0, %r424, %p66;
	add.s32 	%r430, %r425, %r446;
	mov.b32 	%r431, 16;
	// begin inline asm
	shfl.sync.down.b32 %r429, %r430, %r431, %r412, %r433;
	// end inline asm
	add.s32 	%r447, %r257, 16;
	setp.gt.s32 	%p67, %r447, %r412;
	selp.b32 	%r448, 0, %r429, %p67;
	add.s32 	%r449, %r448, %r1041;
	add.s32 	%r1041, %r449, %r430;
	add.s32 	%r1043, %r1043, -32;
	bra.uni 	$L__BB2_87;
$L__BB2_92:
	@%p41 bra 	$L__BB2_94;
	add.s32 	%r402, %r1041, %r173;
	add.s64 	%rd26, %rd11, 256;
	mov.b32 	%r401, 101;
	// begin inline asm
	st.relaxed.gpu.v2.u32 [%rd26], {%r401, %r402};
	// end inline asm
	st.shared.u32 	[_ZZN3cub18CUB_300001_SM_10006detail4scan16DeviceScanKernelINS2_10policy_hubIjjjjN4cuda3std3__44plusIvEEE10Policy1000EN6thrust24THRUST_300001_SM_1000_NS10device_ptrIjEESF_NS0_13ScanTileStateIjLb1EEES9_NS1_10InputValueIjPjEEjjLb0EjEEvT0_T1_T2_iT3_T4_T5_E12temp_storage+4], %r1041;
	st.shared.u32 	[_ZZN3cub18CUB_300001_SM_10006detail4scan16DeviceScanKernelINS2_10policy_hubIjjjjN4cuda3std3__44plusIvEEE10Policy1000EN6thrust24THRUST_300001_SM_1000_NS10device_ptrIjEESF_NS0_13ScanTileStateIjLb1EEES9_NS1_10InputValueIjPjEEjjLb0EjEEvT0_T1_T2_iT3_T4_T5_E12temp_storage+8], %r402;
$L__BB2_94:
	setp.ne.s32 	%p56, %r257, 0;
	mov.u32 	%r1048, %r175;
	@%p56 bra 	$L__BB2_96;
	st.shared.u32 	[_ZZN3cub18CUB_300001_SM_10006detail4scan16DeviceScanKernelINS2_10policy_hubIjjjjN4cuda3std3__44plusIvEEE10Policy1000EN6thrust24THRUST_300001_SM_1000_NS10device_ptrIjEESF_NS0_13ScanTileStateIjLb1EEES9_NS1_10InputValueIjPjEEjjLb0EjEEvT0_T1_T2_iT3_T4_T5_E12temp_storage+76], %r1041;
	mov.u32 	%r1048, %r1041;
$L__BB2_96:
	bar.sync 	0;
	setp.eq.s32 	%p57, %r85, 0;
	ld.shared.u32 	%r403, [_ZZN3cub18CUB_300001_SM_10006detail4scan16DeviceScanKernelINS2_10policy_hubIjjjjN4cuda3std3__44plusIvEEE10Policy1000EN6thrust24THRUST_300001_SM_1000_NS10device_ptrIjEESF_NS0_13ScanTileStateIjLb1EEES9_NS1_10InputValueIjPjEEjjLb0EjEEvT0_T1_T2_iT3_T4_T5_E12temp_storage+76];
	selp.b32 	%r404, 0, %r403, %p57;
	add.s32 	%r1049, %r404, %r1048;
$L__BB2_97:
	add.s32 	%r549, %r1049, %r146;
	add.s32 	%r550, %r147, %r549;
	add.s32 	%r551, %r148, %r550;
	add.s32 	%r552, %r149, %r551;
	add.s32 	%r553, %r150, %r552;
	add.s32 	%r554, %r151, %r553;
	add.s32 	%r555, %r152, %r554;
	add.s32 	%r556, %r153, %r555;
	add.s32 	%r557, %r154, %r556;
	add.s32 	%r558, %r155, %r557;
	add.s32 	%r559, %r156, %r558;
	add.s32 	%r560, %r157, %r559;
	add.s32 	%r561, %r158, %r560;
	add.s32 	%r562, %r159, %r561;
	add.s32 	%r563, %r160, %r562;
	add.s32 	%r564, %r161, %r563;
	add.s32 	%r565, %r162, %r564;
	add.s32 	%r566, %r163, %r565;
	add.s32 	%r567, %r164, %r566;
	add.s32 	%r568, %r165, %r567;
	add.s32 	%r569, %r166, %r568;
	bar.sync 	0;
	st.shared.v2.u32 	[%r145], {%r1049, %r549};
	st.shared.v2.u32 	[%r145+8], {%r550, %r551};
	st.shared.v2.u32 	[%r145+16], {%r552, %r553};
	st.shared.v2.u32 	[%r145+24], {%r554, %r555};
	st.shared.v2.u32 	[%r145+32], {%r556, %r557};
	st.shared.v2.u32 	[%r145+40], {%r558, %r559};
	st.shared.v2.u32 	[%r145+48], {%r560, %r561};
	st.shared.v2.u32 	[%r145+56], {%r562, %r563};
	st.shared.v2.u32 	[%r145+64], {%r564, %r565};
	st.shared.v2.u32 	[%r145+72], {%r566, %r567};
	st.shared.v2.u32 	[%r145+80], {%r568, %r569};
	bar.warp.sync 	-1;
	ld.shared.u32 	%r214, [%r144];
	ld.shared.u32 	%r215, [%r144+128];
	ld.shared.u32 	%r216, [%r144+256];
	ld.shared.u32 	%r217, [%r144+384];
	ld.shared.u32 	%r218, [%r144+512];
	ld.shared.u32 	%r219, [%r144+640];
	ld.shared.u32 	%r220, [%r144+768];
	ld.shared.u32 	%r221, [%r144+896];
	ld.shared.u32 	%r222, [%r144+1024];
	ld.shared.u32 	%r223, [%r144+1152];
	ld.shared.u32 	%r224, [%r144+1280];
	ld.shared.u32 	%r225, [%r144+1408];
	ld.shared.u32 	%r226, [%r144+1536];
	ld.shared.u32 	%r227, [%r144+1664];
	ld.shared.u32 	%r228, [%r144+1792];
	ld.shared.u32 	%r229, [%r144+1920];
	ld.shared.u32 	%r230, [%r144+2048];
	ld.shared.u32 	%r231, [%r144+2176];
	ld.shared.u32 	%r232, [%r144+2304];
	ld.shared.u32 	%r233, [%r144+2432];
	ld.shared.u32 	%r234, [%r144+2560];
	ld.shared.u32 	%r235, [%r144+2688];
	setp.ne.s32 	%p81, %r85, 0;
	@%p81 bra 	$L__BB2_99;
	st.volatile.shared.u32 	[_ZZN3cub18CUB_300001_SM_10006detail4scan16DeviceScanKernelINS2_10policy_hubIjjjjN4cuda3std3__44plusIvEEE10Policy1000EN6thrust24THRUST_300001_SM_1000_NS10device_ptrIjEESF_NS0_13ScanTileStateIjLb1EEES9_NS1_10InputValueIjPjEEjjLb0EjEEvT0_T1_T2_iT3_T4_T5_E12temp_storage+33792], %r6;
$L__BB2_99:
	ld.param.u32 	%r996, [_ZN3cub18CUB_300001_SM_10006detail4scan16DeviceScanKernelINS2_10policy_hubIjjjjN4cuda3std3__44plusIvEEE10Policy1000EN6thrust24THRUST_300001_SM_1000_NS10device_ptrIjEESF_NS0_13ScanTileStateIjLb1EEES9_NS1_10InputValueIjPjEEjjLb0EjEEvT0_T1_T2_iT3_T4_T5__param_3];
	bar.sync 	0;
	ld.volatile.shared.u32 	%r236, [_ZZN3cub18CUB_300001_SM_10006detail4scan16DeviceScanKernelINS2_10policy_hubIjjjjN4cuda3std3__44plusIvEEE10Policy1000EN6thrust24THRUST_300001_SM_1000_NS10device_ptrIjEESF_NS0_13ScanTileStateIjLb1EEES9_NS1_10InputValueIjPjEEjjLb0EjEEvT0_T1_T2_iT3_T4_T5_E12temp_storage+33792];
	cvt.u64.u32 	%rd36, %r87;
	mov.u32 	%r570, %ctaid.x;
	add.s32 	%r571, %r996, %r570;
	mul.lo.s32 	%r572, %r571, 8448;
	cvt.u64.u32 	%rd37, %r572;
	add.s64 	%rd38, %rd36, %rd37;
	setp.ge.s32 	%p82, %r87, %r236;
	shl.b64 	%rd39, %rd38, 2;
	add.s64 	%rd13, %rd4, %rd39;
	@%p82 bra 	$L__BB2_101;
	st.global.u32 	[%rd13], %r214;
$L__BB2_101:
	setp.ge.s32 	%p83, %r90, %r236;
	@%p83 bra 	$L__BB2_103;
	st.global.u32 	[%rd13+128], %r215;
$L__BB2_103:
	setp.ge.s32 	%p84, %r93, %r236;
	@%p84 bra 	$L__BB2_105;
	st.global.u32 	[%rd13+256], %r216;
$L__BB2_105:
	setp.ge.s32 	%p85, %r96, %r236;
	@%p85 bra 	$L__BB2_107;
	st.global.u32 	[%rd13+384], %r217;
$L__BB2_107:
	mov.u32 	%r573, %tid.x;
	and.b32  	%r574, %r573, 992;
	mul.lo.s32 	%r575, %r574, 22;
	and.b32  	%r576, %r573, 31;
	or.b32  	%r577, %r575, %r576;
	add.s32 	%r578, %r577, 128;
	setp.ge.s32 	%p86, %r578, %r236;
	@%p86 bra 	$L__BB2_109;
	st.global.u32 	[%rd13+512], %r218;
$L__BB2_109:
	add.s32 	%r584, %r577, 160;
	setp.ge.s32 	%p87, %r584, %r236;
	@%p87 bra 	$L__BB2_111;
	st.global.u32 	[%rd13+640], %r219;
$L__BB2_111:
	add.s32 	%r590, %r577, 192;
	setp.ge.s32 	%p88, %r590, %r236;
	@%p88 bra 	$L__BB2_113;
	st.global.u32 	[%rd13+768], %r220;
$L__BB2_113:
	add.s32 	%r596, %r577, 224;
	setp.ge.s32 	%p89, %r596, %r236;
	@%p89 bra 	$L__BB2_115;
	st.global.u32 	[%rd13+896], %r221;
$L__BB2_115:
	add.s32 	%r602, %r577, 256;
	setp.ge.s32 	%p90, %r602, %r236;
	@%p90 bra 	$L__BB2_117;
	st.global.u32 	[%rd13+1024], %r222;
$L__BB2_117:
	add.s32 	%r608, %r577, 288;
	setp.ge.s32 	%p91, %r608, %r236;
	@%p91 bra 	$L__BB2_119;
	st.global.u32 	[%rd13+1152], %r223;
$L__BB2_119:
	setp.ge.s32 	%p92, %r111, %r236;
	@%p92 bra 	$L__BB2_121;
	st.global.u32 	[%rd13+1280], %r224;
$L__BB2_121:
	setp.ge.s32 	%p93, %r114, %r236;
	@%p93 bra 	$L__BB2_123;
	st.global.u32 	[%rd13+1408], %r225;
$L__BB2_123:
	setp.ge.s32 	%p94, %r117, %r236;
	@%p94 bra 	$L__BB2_125;
	st.global.u32 	[%rd13+1536], %r226;
$L__BB2_125:
	setp.ge.s32 	%p95, %r120, %r236;
	@%p95 bra 	$L__BB2_127;
	st.global.u32 	[%rd13+1664], %r227;
$L__BB2_127:
	add.s32 	%r614, %r577, 448;
	setp.ge.s32 	%p96, %r614, %r236;
	@%p96 bra 	$L__BB2_129;
	st.global.u32 	[%rd13+1792], %r228;
$L__BB2_129:
	add.s32 	%r620, %r577, 480;
	setp.ge.s32 	%p97, %r620, %r236;
	@%p97 bra 	$L__BB2_131;
	st.global.u32 	[%rd13+1920], %r229;
$L__BB2_131:
	add.s32 	%r626, %r577, 512;
	setp.ge.s32 	%p98, %r626, %r236;
	@%p98 bra 	$L__BB2_133;
	st.global.u32 	[%rd13+2048], %r230;
$L__BB2_133:
	setp.ge.s32 	%p99, %r129, %r236;
	@%p99 bra 	$L__BB2_135;
	st.global.u32 	[%rd13+2176], %r231;
$L__BB2_135:
	setp.ge.s32 	%p100, %r132, %r236;
	@%p100 bra 	$L__BB2_137;
	st.global.u32 	[%rd13+2304], %r232;
$L__BB2_137:
	add.s32 	%r632, %r577, 608;
	setp.ge.s32 	%p101, %r632, %r236;
	@%p101 bra 	$L__BB2_139;
	st.global.u32 	[%rd13+2432], %r233;
$L__BB2_139:
	add.s32 	%r638, %r577, 640;
	setp.ge.s32 	%p102, %r638, %r236;
	@%p102 bra 	$L__BB2_141;
	st.global.u32 	[%rd13+2560], %r234;
$L__BB2_141:
	setp.ge.s32 	%p103, %r139, %r236;
	@%p103 bra 	$L__BB2_143;
	st.global.u32 	[%rd13+2688], %r235;
$L__BB2_143:
	ret;

}
	// .globl	_ZN3cub18CUB_300001_SM_10006detail4scan16DeviceScanKernelINS2_10policy_hubIjjjmN4cuda3std3__44plusIvEEE10Policy1000EN6thrust24THRUST_300001_SM_1000_NS10device_ptrIjEESF_NS0_13ScanTileStateIjLb1EEES9_NS1_10InputValueIjPjEEmjLb0EjEEvT0_T1_T2_iT3_T4_T5_
.visible .entry _ZN3cub18CUB_300001_SM_10006detail4scan16DeviceScanKernelINS2_10policy_hubIjjjmN4cuda3std3__44plusIvEEE10Policy1000EN6thrust24THRUST_300001_SM_1000_NS10device_ptrIjEESF_NS0_13ScanTileStateIjLb1EEES9_NS1_10InputValueIjPjEEmjLb0EjEEvT0_T1_T2_iT3_T4_T5_(
	.param .align 8 .b8 _ZN3cub18CUB_300001_SM_10006detail4scan16DeviceScanKernelINS2_10policy_hubIjjjmN4cuda3std3__44plusIvEEE10Policy1000EN6thrust24THRUST_300001_SM_1000_NS10device_ptrIjEESF_NS0_13ScanTileStateIjLb1EEES9_NS1_10InputValueIjPjEEmjLb0EjEEvT0_T1_T2_iT3_T4_T5__param_0[8],
	.param .align 8 .b8 _ZN3cub18CUB_300001_SM_10006detail4scan16DeviceScanKernelINS2_10policy_hubIjjjmN4cuda3std3__44plusIvEEE10Policy1000EN6thrust24THRUST_300001_SM_1000_NS10device_ptrIjEESF_NS0_13ScanTileStateIjLb1EEES9_NS1_10InputValueIjPjEEmjLb0EjEEvT0_T1_T2_iT3_T4_T5__param_1[8],
	.param .align 8 .b8 _ZN3cub18CUB_300001_SM_10006detail4scan16DeviceScanKernelINS2_10policy_hubIjjjmN4cuda3std3__44plusIvEEE10Policy1000EN6thrust24THRUST_300001_SM_1000_NS10device_ptrIjEESF_NS0_13ScanTileStateIjLb1EEES9_NS1_10InputValueIjPjEEmjLb0EjEEvT0_T1_T2_iT3_T4_T5__param_2[8],
	.param .u32 _ZN3cub18CUB_300001_SM_10006detail4scan16DeviceScanKernelINS2_10policy_hubIjjjmN4cuda3std3__44plusIvEEE10Policy1000EN6thrust24THRUST_300001_SM_1000_NS10device_ptrIjEESF_NS0_13ScanTileStateIjLb1EEES9_NS1_10InputValueIjPjEEmjLb0EjEEvT0_T1_T2_iT3_T4_T5__param_3,
	.param .align 1 .b8 _ZN3cub18CUB_300001_SM_10006detail4scan16DeviceScanKernelINS2_10policy_hubIjjjmN4cuda3std3__44plusIvEEE10Policy1000EN6thrust24THRUST_300001_SM_1000_NS10device_ptrIjEESF_NS0_13ScanTileStateIjLb1EEES9_NS1_10InputValueIjPjEEmjLb0EjEEvT0_T1_T2_iT3_T4_T5__param_4[1],
	.param .align 8 .b8 _ZN3cub18CUB_300001_SM_10006detail4scan16DeviceScanKernelINS2_10policy_hubIjjjmN4cuda3std3__44plusIvEEE10Policy1000EN6thrust24THRUST_300001_SM_1000_NS10device_ptrIjEESF_NS0_13ScanTileStateIjLb1EEES9_NS1_10InputValueIjPjEEmjLb0EjEEvT0_T1_T2_iT3_T4_T5__param_5[16],
	.param .u64 _ZN3cub18CUB_300001_SM_10006detail4scan16DeviceScanKernelINS2_10policy_hubIjjjmN4cuda3std3__44plusIvEEE10Policy1000EN6thrust24THRUST_300001_SM_1000_NS10device_ptrIjEESF_NS0_13ScanTileStateIjLb1EEES9_NS1_10InputValueIjPjEEmjLb0EjEEvT0_T1_T2_iT3_T4_T5__param_6
)
.maxntid 416
{
	.reg .pred 	%p<158>;
	.reg .b16 	%rs<3>;
	.reg .b32 	%r<1003>;
	.reg .b64 	%rd<59>;
	// demoted variable
	.shared .align 16 .b8 _ZZN3cub18CUB_300001_SM_10006detail4scan16DeviceScanKernelINS2_10policy_hubIjjjmN4cuda3std3__44plusIvEEE10Policy1000EN6thrust24THRUST_300001_SM_1000_NS10device_ptrIjEESF_NS0_13ScanTileStateIjLb1EEES9_NS1_10InputValueIjPjEEmjLb0EjEEvT0_T1_T2_iT3_T4_T5_E12temp_storage[31632];
	ld.param.u32 	%r206, [_ZN3cub18CUB_300001_SM_10006detail4scan16DeviceScanKernelINS2_10policy_hubIjjjmN4cuda3std3__44plusIvEEE10Policy1000EN6thrust24THRUST_300001_SM_1000_NS10device_ptrIjEESF_NS0_13ScanTileStateIjLb1EEES9_NS1_10InputValueIjPjEEmjLb0EjEEvT0_T1_T2_iT3_T4_T5__param_5];
	bfe.u32 	%r207, %r206, 0, 8;
	cvt.u16.u32 	%rs1, %r207;
	and.b16  	%rs2, %rs1, 255;
	ld.param.u64 	%rd18, [_ZN3cub18CUB_300001_SM_10006detail4scan16DeviceScanKernelINS2_10policy_hubIjjjmN4cuda3std3__44plusIvEEE10Policy1000EN6thrust24THRUST_300001_SM_1000_NS10device_ptrIjEESF_NS0_13ScanTileStateIjLb1EEES9_NS1_10InputValueIjPjEEmjLb0EjEEvT0_T1_T2_iT3_T4_T5__param_2];
	ld.param.u64 	%rd17, [_ZN3cub18CUB_300001_SM_10006detail4scan16DeviceScanKernelINS2_10policy_hubIjjjmN4cuda3std3__44plusIvEEE10Policy1000EN6thrust24THRUST_300001_SM_1000_NS10device_ptrIjEESF_NS0_13ScanTileStateIjLb1EEES9_NS1_10InputValueIjPjEEmjLb0EjEEvT0_T1_T2_iT3_T4_T5__param_1];
	ld.param.u64 	%rd16, [_ZN3cub18CUB_300001_SM_10006detail4scan16DeviceScanKernelINS2_10policy_hubIjjjmN4cuda3std3__44plusIvEEE10Policy1000EN6thrust24THRUST_300001_SM_1000_NS10device_ptrIjEESF_NS0_13ScanTileStateIjLb1EEES9_NS1_10InputValueIjPjEEmjLb0EjEEvT0_T1_T2_iT3_T4_T5__param_0];
	ld.param.u64 	%rd1, [_ZN3cub18CUB_300001_SM_10006detail4scan16DeviceScanKernelINS2_10policy_hubIjjjmN4cuda3std3__44plusIvEEE10Policy1000EN6thrust24THRUST_300001_SM_1000_NS10device_ptrIjEESF_NS0_13ScanTileStateIjLb1EEES9_NS1_10InputValueIjPjEEmjLb0EjEEvT0_T1_T2_iT3_T4_T5__param_5+8];
	ld.param.u32 	%r205, [_ZN3cub18CUB_300001_SM_10006detail4scan16DeviceScanKernelINS2_10policy_hubIjjjmN4cuda3std3__44plusIvEEE10Policy1000EN6thrust24THRUST_300001_SM_1000_NS10device_ptrIjEESF_NS0_13ScanTileStateIjLb1EEES9_NS1_10InputValueIjPjEEmjLb0EjEEvT0_T1_T2_iT3_T4_T5__param_3];
	ld.param.u64 	%rd19, [_ZN3cub18CUB_300001_SM_10006detail4scan16DeviceScanKernelINS2_10policy_hubIjjjmN4cuda3std3__44plusIvEEE10Policy1000EN6thrust24THRUST_300001_SM_1000_NS10device_ptrIjEESF_NS0_13ScanTileStateIjLb1EEES9_NS1_10InputValueIjPjEEmjLb0EjEEvT0_T1_T2_iT3_T4_T5__param_6];
	setp.eq.s16 	%p1, %rs2, 0;
	@%p1 bra 	$L__BB3_2;
	cvta.to.global.u64 	%rd20, %rd1;
	ld.global.u32 	%r959, [%rd20];
	bra.uni 	$L__BB3_3;
$L__BB3_2:
	cvt.u32.u64 	%r959, %rd1;
$L__BB3_3:
	cvta.to.global.u64 	%rd3, %rd16;
	cvta.to.global.u64 	%rd4, %rd17;
	mov.u32 	%r208, %ctaid.x;
	add.s32 	%r4, %r205, %r208;
	mul.wide.s32 	%rd5, %r4, 7904;
	sub.s64 	%rd6, %rd19, %rd5;
	setp.lt.u64 	%p2, %rd6, 7905;
	@%p2 bra 	$L__BB3_29;
	mov.u32 	%r5, %tid.x;
	and.b32  	%r617, %r5, 31;
	and.b32  	%r618, %r5, 992;
	mul.lo.s32 	%r619, %r618, 19;
	or.b32  	%r620, %r619, %r617;
	cvt.u64.u32 	%rd42, %r620;
	add.s64 	%rd7, %rd5, %rd42;
	shl.b64 	%rd43, %rd7, 2;
	add.s64 	%rd44, %rd3, %rd43;
	ld.global.u32 	%r621, [%rd44];
	ld.global.u32 	%r622, [%rd44+128];
	ld.global.u32 	%r623, [%rd44+256];
	ld.global.u32 	%r624, [%rd44+384];
	ld.global.u32 	%r625, [%rd44+512];
	ld.global.u32 	%r626, [%rd44+640];
	ld.global.u32 	%r627, [%rd44+768];
	ld.global.u32 	%r628, [%rd44+896];
	ld.global.u32 	%r629, [%rd44+1024];
	ld.global.u32 	%r630, [%rd44+1152];
	ld.global.u32 	%r631, [%rd44+1280];
	ld.global.u32 	%r632, [%rd44+1408];
	ld.global.u32 	%r633, [%rd44+1536];
	ld.global.u32 	%r634, [%rd44+1664];
	ld.global.u32 	%r635, [%rd44+1792];
	ld.global.u32 	%r636, [%rd44+1920];
	ld.global.u32 	%r637, [%rd44+2048];
	ld.global.u32 	%r638, [%rd44+2176];
	ld.global.u32 	%r639, [%rd44+2304];
	// begin inline asm
	mov.u32 %r616, %laneid;
	// end inline asm
	shr.u32 	%r7, %r5, 5;
	mad.lo.s32 	%r640, %r7, 608, %r616;
	shl.b32 	%r641, %r640, 2;
	mov.u32 	%r642, _ZZN3cub18CUB_300001_SM_10006detail4scan16DeviceScanKernelINS2_10policy_hubIjjjmN4cuda3std3__44plusIvEEE10Policy1000EN6thrust24THRUST_300001_SM_1000_NS10device_ptrIjEESF_NS0_13ScanTileStateIjLb1EEES9_NS1_10InputValueIjPjEEmjLb0EjEEvT0_T1_T2_iT3_T4_T5_E12temp_storage;
	add.s32 	%r8, %r642, %r641;
	st.shared.u32 	[%r8], %r621;
	st.shared.u32 	[%r8+128], %r622;
	st.shared.u32 	[%r8+256], %r623;
	st.shared.u32 	[%r8+384], %r624;
	st.shared.u32 	[%r8+512], %r625;
	st.shared.u32 	[%r8+640], %r626;
	st.shared.u32 	[%r8+768], %r627;
	st.shared.u32 	[%r8+896], %r628;
	st.shared.u32 	[%r8+1024], %r629;
	st.shared.u32 	[%r8+1152], %r630;
	st.shared.u32 	[%r8+1280], %r631;
	st.shared.u32 	[%r8+1408], %r632;
	st.shared.u32 	[%r8+1536], %r633;
	st.shared.u32 	[%r8+1664], %r634;
	st.shared.u32 	[%r8+1792], %r635;
	st.shared.u32 	[%r8+1920], %r636;
	st.shared.u32 	[%r8+2048], %r637;
	st.shared.u32 	[%r8+2176], %r638;
	st.shared.u32 	[%r8+2304], %r639;
	bar.warp.sync 	-1;
	mad.lo.s32 	%r9, %r616, 72, %r8;
	ld.shared.u32 	%r10, [%r9];
	ld.shared.u32 	%r11, [%r9+4];
	ld.shared.u32 	%r12, [%r9+8];
	ld.shared.u32 	%r13, [%r9+12];
	ld.shared.u32 	%r14, [%r9+16];
	ld.shared.u32 	%r15, [%r9+20];
	ld.shared.u32 	%r16, [%r9+24];
	ld.shared.u32 	%r17, [%r9+28];
	ld.shared.u32 	%r18, [%r9+32];
	ld.shared.u32 	%r19, [%r9+36];
	ld.shared.u32 	%r20, [%r9+40];
	ld.shared.u32 	%r21, [%r9+44];
	ld.shared.u32 	%r22, [%r9+48];
	ld.shared.u32 	%r23, [%r9+52];
	ld.shared.u32 	%r24, [%r9+56];
	ld.shared.u32 	%r25, [%r9+60];
	ld.shared.u32 	%r26, [%r9+64];
	ld.shared.u32 	%r27, [%r9+68];
	ld.shared.u32 	%r28, [%r9+72];
	bar.sync 	0;
	setp.ne.s32 	%p100, %r4, 0;
	@%p100 bra 	$L__BB3_9;
	add.s32 	%r860, %r11, %r10;
	add.s32 	%r861, %r12, %r860;
	add.s32 	%r862, %r13, %r861;
	add.s32 	%r863, %r14, %r862;
	add.s32 	%r864, %r15, %r863;
	add.s32 	%r865, %r16, %r864;
	add.s32 	%r866, %r17, %r865;
	add.s32 	%r867, %r18, %r866;
	add.s32 	%r868, %r19, %r867;
	add.s32 	%r869, %r20, %r868;
	add.s32 	%r870, %r21, %r869;
	add.s32 	%r871, %r22, %r870;
	add.s32 	%r872, %r23, %r871;
	add.s32 	%r873, %r24, %r872;
	add.s32 	%r874, %r25, %r873;
	add.s32 	%r875, %r26, %r874;
	add.s32 	%r876, %r27, %r875;
	add.s32 	%r834, %r28, %r876;
	mov.b32 	%r832, 1;
	mov.b32 	%r857, 0;
	mov.b32 	%r859, -1;
	// begin inline asm
	{  .reg .u32 r0;  .reg .pred p;  shfl.sync.up.b32 r0|p, %r834, %r832, %r857, %r859;  @p add.u32 r0, r0, %r834;  mov.u32 %r830, r0;}
	// end inline asm
	mov.b32 	%r838, 2;
	// begin inline asm
	{  .reg .u32 r0;  .reg .pred p;  shfl.sync.up.b32 r0|p, %r830, %r838, %r857, %r859;  @p add.u32 r0, r0, %r830;  mov.u32 %r836, r0;}
	// end inline asm
	mov.b32 	%r844, 4;
	// begin inline asm
	{  .reg .u32 r0;  .reg .pred p;  shfl.sync.up.b32 r0|p, %r836, %r844, %r857, %r859;  @p add.u32 r0, r0, %r836;  mov.u32 %r842, r0;}
	// end inline asm
	mov.b32 	%r850, 8;
	// begin inline asm
	{  .reg .u32 r0;  .reg .pred p;  shfl.sync.up.b32 r0|p, %r842, %r850, %r857, %r859;  @p add.u32 r0, r0, %r842;  mov.u32 %r848, r0;}
	// end inline asm
	mov.b32 	%r856, 16;
	// begin inline asm
	{  .reg .u32 r0;  .reg .pred p;  shfl.sync.up.b32 r0|p, %r848, %r856, %r857, %r859;  @p add.u32 r0, r0, %r848;  mov.u32 %r854, r0;}
	// end inline asm
	setp.ne.s32 	%p143, %r616, 31;
	@%p143 bra 	$L__BB3_7;
	shl.b32 	%r877, %r7, 2;
	mov.u32 	%r878, _ZZN3cub18CUB_300001_SM_10006detail4scan16DeviceScanKernelINS2_10policy_hubIjjjmN4cuda3std3__44plusIvEEE10Policy1000EN6thrust24THRUST_300001_SM_1000_NS10device_ptrIjEESF_NS0_13ScanTileStateIjLb1EEES9_NS1_10InputValueIjPjEEmjLb0EjEEvT0_T1_T2_iT3_T4_T5_E12temp_storage;
	add.s32 	%r879, %r878, %r877;
	st.shared.u32 	[%r879+16], %r854;
$L__BB3_7:
	bar.sync 	0;
	ld.shared.v4.u32 	{%r880, %r881, %r882, %r883}, [_ZZN3cub18CUB_300001_SM_10006detail4scan16DeviceScanKernelINS2_10policy_hubIjjjmN4cuda3std3__44plusIvEEE10Policy1000EN6thrust24THRUST_300001_SM_1000_NS10device_ptrIjEESF_NS0_13ScanTileStateIjLb1EEES9_NS1_10InputValueIjPjEEmjLb0EjEEvT0_T1_T2_iT3_T4_T5_E12temp_storage+16];
	add.s32 	%r884, %r881, %r880;
	setp.eq.s32 	%p144, %r7, 2;
	selp.b32 	%r885, %r884, %r880, %p144;
	add.s32 	%r886, %r884, %r882;
	setp.eq.s32 	%p145, %r7, 3;
	selp.b32 	%r887, %r886, %r885, %p145;
	add.s32 	%r888, %r886, %r883;
	setp.eq.s32 	%p146, %r7, 4;
	selp.b32 	%r889, %r888, %r887, %p146;
	ld.shared.v4.u32 	{%r890, %r891, %r892, %r893}, [_ZZN3cub18CUB_300001_SM_10006detail4scan16DeviceScanKernelINS2_10policy_hubIjjjmN4cuda3std3__44plusIvEEE10Policy1000EN6thrust24THRUST_300001_SM_1000_NS10device_ptrIjEESF_NS0_13ScanTileStateIjLb1EEES9_NS1_10InputValueIjPjEEmjLb0EjEEvT0_T1_T2_iT3_T4_T5_E12temp_storage+32];
	add.s32 	%r894, %r888, %r890;
	setp.eq.s32 	%p147, %r7, 5;
	selp.b32 	%r895, %r894, %r889, %p147;
	add.s32 	%r896, %r894, %r891;
	setp.eq.s32 	%p148, %r7, 6;
	selp.b32 	%r897, %r896, %r895, %p148;
	add.s32 	%r898, %r896, %r892;
	setp.eq.s32 	%p149, %r7, 7;
	selp.b32 	%r899, %r898, %r897, %p149;
	add.s32 	%r900, %r898, %r893;
	setp.eq.s32 	%p150, %r7, 8;
	selp.b32 	%r901, %r900, %r899, %p150;
	ld.shared.v4.u32 	{%r902, %r903, %r904, %r905}, [_ZZN3cub18CUB_300001_SM_10006detail4scan16DeviceScanKernelINS2_10policy_hubIjjjmN4cuda3std3__44plusIvEEE10Policy1000EN6thrust24THRUST_300001_SM_1000_NS10device_ptrIjEESF_NS0_13ScanTileStateIjLb1EEES9_NS1_10InputValueIjPjEEmjLb0EjEEvT0_T1_T2_iT3_T4_T5_E12temp_storage+48];
	add.s32 	%r906, %r900, %r902;
	setp.eq.s32 	%p151, %r7, 9;
	selp.b32 	%r907, %r906, %r901, %p151;
	add.s32 	%r908, %r906, %r903;
	setp.eq.s32 	%p152, %r7, 10;
	selp.b32 	%r909, %r908, %r907, %p152;
	add.s32 	%r910, %r908, %r904;
	setp.eq.s32 	%p153, %r7, 11;
	selp.b32 	%r911, %r910, %r909, %p153;
	add.s32 	%r912, %r910, %r905;
	setp.eq.s32 	%p154, %r7, 12;
	selp.b32 	%r913, %r912, %r911, %p154;
	ld.shared.u32 	%r914, [_ZZN3cub18CUB_300001_SM_10006detail4scan16DeviceScanKernelINS2_10policy_hubIjjjmN4cuda3std3__44plusIvEEE10Policy1000EN6thrust24THRUST_300001_SM_1000_NS10device_ptrIjEESF_NS0_13ScanTileStateIjLb1EEES9_NS1_10InputValueIjPjEEmjLb0EjEEvT0_T1_T2_iT3_T4_T5_E12temp_storage+64];
	setp.lt.u32 	%p155, %r5, 32;
	selp.b32 	%r915, 0, %r913, %p155;
	setp.eq.s32 	%p156, %r616, 0;
	sub.s32 	%r916, %r854, %r834;
	selp.b32 	%r917, 0, %r916, %p156;
	add.s32 	%r918, %r917, %r959;
	add.s32 	%r971, %r918, %r915;
	add.s32 	%r919, %r914, %r959;
	add.s32 	%r32, %r919, %r912;
	setp.ne.s32 	%p157, %r5, 0;
	@%p157 bra 	$L__BB3_28;
	add.s64 	%rd56, %rd18, 256;
	mov.b32 	%r920, 101;
	// begin inline asm
	st.relaxed.gpu.v2.u32 [%rd56], {%r920, %r32};
	// end inline asm
	bra.uni 	$L__BB3_28;
$L__BB3_9:
	add.s32 	%r673, %r11, %r10;
	add.s32 	%r674, %r12, %r673;
	add.s32 	%r675, %r13, %r674;
	add.s32 	%r676, %r14, %r675;
	add.s32 	%r677, %r15, %r676;
	add.s32 	%r678, %r16, %r677;
	add.s32 	%r679, %r17, %r678;
	add.s32 	%r680, %r18, %r679;
	add.s32 	%r681, %r19, %r680;
	add.s32 	%r682, %r20, %r681;
	add.s32 	%r683, %r21, %r682;
	add.s32 	%r684, %r22, %r683;
	add.s32 	%r685, %r23, %r684;
	add.s32 	%r686, %r24, %r685;
	add.s32 	%r687, %r25, %r686;
	add.s32 	%r688, %r26, %r687;
	add.s32 	%r689, %r27, %r688;
	add.s32 	%r647, %r28, %r689;
	mov.b32 	%r645, 1;
	mov.b32 	%r670, 0;
	mov.b32 	%r672, -1;
	// begin inline asm
	{  .reg .u32 r0;  .reg .pred p;  shfl.sync.up.b32 r0|p, %r647, %r645, %r670, %r672;  @p add.u32 r0, r0, %r647;  mov.u32 %r643, r0;}
	// end inline asm
	mov.b32 	%r651, 2;
	// begin inline asm
	{  .reg .u32 r0;  .reg .pred p;  shfl.sync.up.b32 r0|p, %r643, %r651, %r670, %r672;  @p add.u32 r0, r0, %r643;  mov.u32 %r649, r0;}
	// end inline asm
	mov.b32 	%r657, 4;
	// begin inline asm
	{  .reg .u32 r0;  .reg .pred p;  shfl.sync.up.b32 r0|p, %r649, %r657, %r670, %r672;  @p add.u32 r0, r0, %r649;  mov.u32 %r655, r0;}
	// end inline asm
	mov.b32 	%r663, 8;
	// begin inline asm
	{  .reg .u32 r0;  .reg .pred p;  shfl.sync.up.b32 r0|p, %r655, %r663, %r670, %r672;  @p add.u32 r0, r0, %r655;  mov.u32 %r661, r0;}
	// end inline asm
	mov.b32 	%r669, 16;
	// begin inline asm
	{  .reg .u32 r0;  .reg .pred p;  shfl.sync.up.b32 r0|p, %r661, %r669, %r670, %r672;  @p add.u32 r0, r0, %r661;  mov.u32 %r667, r0;}
	// end inline asm
	setp.ne.s32 	%p101, %r616, 31;
	@%p101 bra 	$L__BB3_11;
	shl.b32 	%r690, %r7, 2;
	mov.u32 	%r691, _ZZN3cub18CUB_300001_SM_10006detail4scan16DeviceScanKernelINS2_10policy_hubIjjjmN4cuda3std3__44plusIvEEE10Policy1000EN6thrust24THRUST_300001_SM_1000_NS10device_ptrIjEESF_NS0_13ScanTileStateIjLb1EEES9_NS1_10InputValueIjPjEEmjLb0EjEEvT0_T1_T2_iT3_T4_T5_E12temp_storage;
	add.s32 	%r692, %r691, %r690;
	st.shared.u32 	[%r692+16], %r667;
$L__BB3_11:
	sub.s32 	%r693, %r667, %r647;
	bar.sync 	0;
	ld.shared.v4.u32 	{%r694, %r695, %r696, %r697}, [_ZZN3cub18CUB_300001_SM_10006detail4scan16DeviceScanKernelINS2_10policy_hubIjjjmN4cuda3std3__44plusIvEEE10Policy1000EN6thrust24THRUST_300001_SM_1000_NS10device_ptrIjEESF_NS0_13ScanTileStateIjLb1EEES9_NS1_10InputValueIjPjEEmjLb0EjEEvT0_T1_T2_iT3_T4_T5_E12temp_storage+16];
	add.s32 	%r698, %r695, %r694;
	setp.eq.s32 	%p102, %r7, 2;
	selp.b32 	%r699, %r698, %r694, %p102;
	add.s32 	%r700, %r698, %r696;
	setp.eq.s32 	%p103, %r7, 3;
	selp.b32 	%r701, %r700, %r699, %p103;
	add.s32 	%r702, %r700, %r697;
	setp.eq.s32 	%p104, %r7, 4;
	selp.b32 	%r703, %r702, %r701, %p104;
	ld.shared.v4.u32 	{%r704, %r705, %r706, %r707}, [_ZZN3cub18CUB_300001_SM_10006detail4scan16DeviceScanKernelINS2_10policy_hubIjjjmN4cuda3std3__44plusIvEEE10Policy1000EN6thrust24THRUST_300001_SM_1000_NS10device_ptrIjEESF_NS0_13ScanTileStateIjLb1EEES9_NS1_10InputValueIjPjEEmjLb0EjEEvT0_T1_T2_iT3_T4_T5_E12temp_storage+32];
	add.s32 	%r708, %r702, %r704;
	setp.eq.s32 	%p105, %r7, 5;
	selp.b32 	%r709, %r708, %r703, %p105;
	add.s32 	%r710, %r708, %r705;
	setp.eq.s32 	%p106, %r7, 6;
	selp.b32 	%r711, %r710, %r709, %p106;
	add.s32 	%r712, %r710, %r706;
	setp.eq.s32 	%p107, %r7, 7;
	selp.b32 	%r713, %r712, %r711, %p107;
	add.s32 	%r714, %r712, %r707;
	setp.eq.s32 	%p108, %r7, 8;
	selp.b32 	%r715, %r714, %r713, %p108;
	ld.shared.v4.u32 	{%r716, %r717, %r718, %r719}, [_ZZN3cub18CUB_300001_SM_10006detail4scan16DeviceScanKernelINS2_10policy_hubIjjjmN4cuda3std3__44plusIvEEE10Policy1000EN6thrust24THRUST_300001_SM_1000_NS10device_ptrIjEESF_NS0_13ScanTileStateIjLb1EEES9_NS1_10InputValueIjPjEEmjLb0EjEEvT0_T1_T2_iT3_T4_T5_E12temp_storage+48];
	add.s32 	%r720, %r714, %r716;
	setp.eq.s32 	%p109, %r7, 9;
	selp.b32 	%r721, %r720, %r715, %p109;
	add.s32 	%r722, %r720, %r717;
	setp.eq.s32 	%p110, %r7, 10;
	selp.b32 	%r723, %r722, %r721, %p110;
	add.s32 	%r724, %r722, %r718;
	setp.eq.s32 	%p111, %r7, 11;
	selp.b32 	%r725, %r724, %r723, %p111;
	add.s32 	%r726, %r724, %r719;
	setp.eq.s32 	%p112, %r7, 12;
	selp.b32 	%r727, %r726, %r725, %p112;
	ld.shared.u32 	%r728, [_ZZN3cub18CUB_300001_SM_10006detail4scan16DeviceScanKernelINS2_10policy_hubIjjjmN4cuda3std3__44plusIvEEE10Policy1000EN6thrust24THRUST_300001_SM_1000_NS10device_ptrIjEESF_NS0_13ScanTileStateIjLb1EEES9_NS1_10InputValueIjPjEEmjLb0EjEEvT0_T1_T2_iT3_T4_T5_E12temp_storage+64];
	add.s32 	%r35, %r726, %r728;
	setp.gt.u32 	%p113, %r5, 31;
	setp.lt.u32 	%p114, %r5, 32;
	setp.eq.s32 	%p115, %r616, 0;
	selp.b32 	%r729, 0, %r693, %p115;
	add.s32 	%r970, %r727, %r729;
	selp.b32 	%r37, %r693, %r970, %p114;
	@%p113 bra 	$L__BB3_27;
	setp.ne.s32 	%p116, %r5, 0;
	mul.wide.s32 	%rd45, %r4, 8;
	add.s64 	%rd8, %rd18, %rd45;
	@%p116 bra 	$L__BB3_14;
	st.shared.u32 	[_ZZN3cub18CUB_300001_SM_10006detail4scan16DeviceScanKernelINS2_10policy_hubIjjjmN4cuda3std3__44plusIvEEE10Policy1000EN6thrust24THRUST_300001_SM_1000_NS10device_ptrIjEESF_NS0_13ScanTileStateIjLb1EEES9_NS1_10InputValueIjPjEEmjLb0EjEEvT0_T1_T2_iT3_T4_T5_E12temp_storage+12], %r35;
	add.s64 	%rd46, %rd8, 256;
	mov.b32 	%r730, 100;
	// begin inline asm
	st.relaxed.gpu.v2.u32 [%rd46], {%r730, %r35};
	// end inline asm
$L__BB3_14:
	not.b32 	%r736, %r5;
	add.s32 	%r966, %r4, %r736;
	mov.b32 	%r732, 550;
	// begin inline asm
	nanosleep.u32 %r732;
	// end inline asm
	mul.wide.s32 	%rd48, %r966, 8;
	add.s64 	%rd49, %rd18, %rd48;
	add.s64 	%rd47, %rd49, 256;
	// begin inline asm
	ld.relaxed.gpu.v2.u32 {%r967, %r961}, [%rd47];
	// end inline asm
	mov.b32 	%r962, 478;
$L__BB3_15:
	setp.eq.s32 	%p117, %r967, 99;
	mov.b32 	%r737, -1;
	vote.sync.any.pred 	%p118, %p117, %r737;
	not.pred 	%p119, %p118;
	@%p119 bra 	$L__BB3_17;
	// begin inline asm
	nanosleep.u32 %r962;
	// end inline asm
	shr.u32 	%r962, %r962, 1;
	// begin inline asm
	ld.relaxed.gpu.v2.u32 {%r967, %r961}, [%rd47];
	// end inline asm
	bra.uni 	$L__BB3_15;
$L__BB3_17:
	setp.eq.s32 	%p120, %r967, 101;
	mov.b32 	%r764, -1;
	vote.sync.ballot.b32 	%r766, %p120, %r764;
	// begin inline asm
	mov.u32 %r739, %lanemask_ge;
	// end inline asm
	and.b32  	%r767, %r766, %r739;
	or.b32  	%r768, %r767, -2147483648;
	add.s32 	%r769, %r768, -1;
	not.b32 	%r770, %r768;
	and.b32  	%r771, %r770, %r769;
	popc.b32 	%r743, %r771;
	mov.b32 	%r742, 1;
	// begin inline asm
	shfl.sync.down.b32 %r740, %r961, %r742, %r743, %r764;
	// end inline asm
	setp.lt.s32 	%p122, %r616, %r743;
	selp.b32 	%r772, %r740, 0, %p122;
	add.s32 	%r746, %r772, %r961;
	mov.b32 	%r747, 2;
	// begin inline asm
	shfl.sync.down.b32 %r745, %r746, %r747, %r743, %r764;
	// end inline asm
	add.s32 	%r50, %r616, 2;
	setp.gt.s32 	%p123, %r50, %r743;
	selp.b32 	%r773, 0, %r745, %p123;
	add.s32 	%r751, %r746, %r773;
	mov.b32 	%r752, 4;
	// begin inline asm
	shfl.sync.down.b32 %r750, %r751, %r752, %r743, %r764;
	// end inline asm
	add.s32 	%r51, %r616, 4;
	setp.gt.s32 	%p124, %r51, %r743;
	selp.b32 	%r774, 0, %r750, %p124;
	add.s32 	%r756, %r751, %r774;
	mov.b32 	%r757, 8;
	// begin inline asm
	shfl.sync.down.b32 %r755, %r756, %r757, %r743, %r764;
	// end inline asm
	add.s32 	%r52, %r616, 8;
	setp.gt.s32 	%p125, %r52, %r743;
	selp.b32 	%r775, 0, %r755, %p125;
	add.s32 	%r761, %r756, %r775;
	mov.b32 	%r762, 16;
	// begin inline asm
	shfl.sync.down.b32 %r760, %r761, %r762, %r743, %r764;
	// end inline asm
	add.s32 	%r53, %r616, 16;
	setp.gt.s32 	%p126, %r53, %r743;
	selp.b32 	%r776, 0, %r760, %p126;
	add.s32 	%r965, %r761, %r776;
	add.s64 	%rd10, %rd18, 256;
	mov.b32 	%r963, 478;
$L__BB3_18:
	setp.ne.s32 	%p127, %r967, 101;
	mov.b32 	%r777, -1;
	vote.sync.all.pred 	%p128, %p127, %r777;
	not.pred 	%p129, %p128;
	@%p129 bra 	$L__BB3_23;
	shr.u32 	%r963, %r963, 1;
	mul.wide.s32 	%rd52, %r966, 8;
	add.s64 	%rd53, %rd10, %rd52;
	add.s64 	%rd51, %rd53, -256;
	// begin inline asm
	ld.relaxed.gpu.v2.u32 {%r967, %r968}, [%rd51];
	// end inline asm
	mov.u32 	%r969, %r963;
$L__BB3_20:
	setp.eq.s32 	%p133, %r967, 99;
	mov.b32 	%r785, -1;
	vote.sync.any.pred 	%p134, %p133, %r785;
	not.pred 	%p135, %p134;
	@%p135 bra 	$L__BB3_22;
	// begin inline asm
	nanosleep.u32 %r969;
	// end inline asm
	shr.u32 	%r969, %r969, 1;
	// begin inline asm
	ld.relaxed.gpu.v2.u32 {%r967, %r968}, [%rd51];
	// end inline asm
	bra.uni 	$L__BB3_20;
$L__BB3_22:
	setp.eq.s32 	%p136, %r967, 101;
	mov.b32 	%r811, -1;
	vote.sync.ballot.b32 	%r812, %p136, %r811;
	and.b32  	%r813, %r812, %r739;
	or.b32  	%r814, %r813, -2147483648;
	add.s32 	%r815, %r814, -1;
	not.b32 	%r816, %r814;
	and.b32  	%r817, %r816, %r815;
	popc.b32 	%r790, %r817;
	mov.b32 	%r789, 1;
	// begin inline asm
	shfl.sync.down.b32 %r787, %r968, %r789, %r790, %r811;
	// end inline asm
	setp.lt.s32 	%p138, %r616, %r790;
	selp.b32 	%r818, %r787, 0, %p138;
	add.s32 	%r793, %r818, %r968;
	mov.b32 	%r794, 2;
	// begin inline asm
	shfl.sync.down.b32 %r792, %r793, %r794, %r790, %r811;
	// end inline asm
	setp.gt.s32 	%p139, %r50, %r790;
	selp.b32 	%r819, 0, %r792, %p139;
	add.s32 	%r798, %r793, %r819;
	mov.b32 	%r799, 4;
	// begin inline asm
	shfl.sync.down.b32 %r797, %r798, %r799, %r790, %r811;
	// end inline asm
	setp.gt.s32 	%p140, %r51, %r790;
	selp.b32 	%r820, 0, %r797, %p140;
	add.s32 	%r803, %r798, %r820;
	mov.b32 	%r804, 8;
	// begin inline asm
	shfl.sync.down.b32 %r802, %r803, %r804, %r790, %r811;
	// end inline asm
	setp.gt.s32 	%p141, %r52, %r790;
	selp.b32 	%r821, 0, %r802, %p141;
	add.s32 	%r808, %r803, %r821;
	mov.b32 	%r809, 16;
	// begin inline asm
	shfl.sync.down.b32 %r807, %r808, %r809, %r790, %r811;
	// end inline asm
	setp.gt.s32 	%p142, %r53, %r790;
	selp.b32 	%r822, 0, %r807, %p142;
	add.s32 	%r823, %r822, %r965;
	add.s32 	%r965, %r823, %r808;
	add.s32 	%r966, %r966, -32;
	bra.uni 	$L__BB3_18;
$L__BB3_23:
	@%p116 bra 	$L__BB3_25;
	add.s32 	%r780, %r965, %r35;
	add.s64 	%rd50, %rd8, 256;
	mov.b32 	%r779, 101;
	// begin inline asm
	st.relaxed.gpu.v2.u32 [%rd50], {%r779, %r780};
	// end inline asm
	st.shared.u32 	[_ZZN3cub18CUB_300001_SM_10006detail4scan16DeviceScanKernelINS2_10policy_hubIjjjmN4cuda3std3__44plusIvEEE10Policy1000EN6thrust24THRUST_300001_SM_1000_NS10device_ptrIjEESF_NS0_13ScanTileStateIjLb1EEES9_NS1_10InputValueIjPjEEmjLb0EjEEvT0_T1_T2_iT3_T4_T5_E12temp_storage+4], %r965;
	st.shared.u32 	[_ZZN3cub18CUB_300001_SM_10006detail4scan16DeviceScanKernelINS2_10policy_hubIjjjmN4cuda3std3__44plusIvEEE10Policy1000EN6thrust24THRUST_300001_SM_1000_NS10device_ptrIjEESF_NS0_13ScanTileStateIjLb1EEES9_NS1_10InputValueIjPjEEmjLb0EjEEvT0_T1_T2_iT3_T4_T5_E12temp_storage+8], %r780;
$L__BB3_25:
	setp.ne.s32 	%p131, %r616, 0;
	mov.u32 	%r970, %r37;
	@%p131 bra 	$L__BB3_27;
	st.shared.u32 	[_ZZN3cub18CUB_300001_SM_10006detail4scan16DeviceScanKernelINS2_10policy_hubIjjjmN4cuda3std3__44plusIvEEE10Policy1000EN6thrust24THRUST_300001_SM_1000_NS10device_ptrIjEESF_NS0_13ScanTileStateIjLb1EEES9_NS1_10InputValueIjPjEEmjLb0EjEEvT0_T1_T2_iT3_T4_T5_E12temp_storage+84], %r965;
	mov.u32 	%r970, %r965;
$L__BB3_27:
	bar.sync 	0;
	setp.eq.s32 	%p132, %r5, 0;
	ld.shared.u32 	%r781, [_ZZN3cub18CUB_300001_SM_10006detail4scan16DeviceScanKernelINS2_10policy_hubIjjjmN4cuda3std3__44plusIvEEE10Policy1000EN6thrust24THRUST_300001_SM_1000_NS10device_ptrIjEESF_NS0_13ScanTileStateIjLb1EEES9_NS1_10InputValueIjPjEEmjLb0EjEEvT0_T1_T2_iT3_T4_T5_E12temp_storage+84];
	selp.b32 	%r782, 0, %r781, %p132;
	add.s32 	%r971, %r782, %r970;
$L__BB3_28:
	add.s32 	%r922, %r971, %r10;
	add.s32 	%r923, %r11, %r922;
	add.s32 	%r924, %r12, %r923;
	add.s32 	%r925, %r13, %r924;
	add.s32 	%r926, %r14, %r925;
	add.s32 	%r927, %r15, %r926;
	add.s32 	%r928, %r16, %r927;
	add.s32 	%r929, %r17, %r928;
	add.s32 	%r930, %r18, %r929;
	add.s32 	%r931, %r19, %r930;
	add.s32 	%r932, %r20, %r931;
	add.s32 	%r933, %r21, %r932;
	add.s32 	%r934, %r22, %r933;
	add.s32 	%r935, %r23, %r934;
	add.s32 	%r936, %r24, %r935;
	add.s32 	%r937, %r25, %r936;
	add.s32 	%r938, %r26, %r937;
	add.s32 	%r939, %r27, %r938;
	bar.sync 	0;
	st.shared.u32 	[%r9], %r971;
	st.shared.u32 	[%r9+4], %r922;
	st.shared.u32 	[%r9+8], %r923;
	st.shared.u32 	[%r9+12], %r924;
	st.shared.u32 	[%r9+16], %r925;
	st.shared.u32 	[%r9+20], %r926;
	st.shared.u32 	[%r9+24], %r927;
	st.shared.u32 	[%r9+28], %r928;
	st.shared.u32 	[%r9+32], %r929;
	st.shared.u32 	[%r9+36], %r930;
	st.shared.u32 	[%r9+40], %r931;
	st.shared.u32 	[%r9+44], %r932;
	st.shared.u32 	[%r9+48], %r933;
	st.shared.u32 	[%r9+52], %r934;
	st.shared.u32 	[%r9+56], %r935;
	st.shared.u32 	[%r9+60], %r936;
	st.shared.u32 	[%r9+64], %r937;
	st.shared.u32 	[%r9+68], %r938;
	st.shared.u32 	[%r9+72], %r939;
	bar.warp.sync 	-1;
	ld.shared.u32 	%r940, [%r8];
	ld.shared.u32 	%r941, [%r8+128];
	ld.shared.u32 	%r942, [%r8+256];
	ld.shared.u32 	%r943, [%r8+384];
	ld.shared.u32 	%r944, [%r8+512];
	ld.shared.u32 	%r945, [%r8+640];
	ld.shared.u32 	%r946, [%r8+768];
	ld.shared.u32 	%r947, [%r8+896];
	ld.shared.u32 	%r948, [%r8+1024];
	ld.shared.u32 	%r949, [%r8+1152];
	ld.shared.u32 	%r950, [%r8+1280];
	ld.shared.u32 	%r951, [%r8+1408];
	ld.shared.u32 	%r952, [%r8+1536];
	ld.shared.u32 	%r953, [%r8+1664];
	ld.shared.u32 	%r954, [%r8+1792];
	ld.shared.u32 	%r955, [%r8+1920];
	ld.shared.u32 	%r956, [%r8+2048];
	ld.shared.u32 	%r957, [%r8+2176];
	ld.shared.u32 	%r958, [%r8+2304];
	add.s64 	%rd58, %rd4, %rd43;
	st.global.u32 	[%rd58], %r940;
	st.global.u32 	[%rd58+128], %r941;
	st.global.u32 	[%rd58+256], %r942;
	st.global.u32 	[%rd58+384], %r943;
	st.global.u32 	[%rd58+512], %r944;
	st.global.u32 	[%rd58+640], %r945;
	st.global.u32 	[%rd58+768], %r946;
	st.global.u32 	[%rd58+896], %r947;
	st.global.u32 	[%rd58+1024], %r948;
	st.global.u32 	[%rd58+1152], %r949;
	st.global.u32 	[%rd58+1280], %r950;
	st.global.u32 	[%rd58+1408], %r951;
	st.global.u32 	[%rd58+1536], %r952;
	st.global.u32 	[%rd58+1664], %r953;
	st.global.u32 	[%rd58+1792], %r954;
	st.global.u32 	[%rd58+1920], %r955;
	st.global.u32 	[%rd58+2048], %r956;
	st.global.u32 	[%rd58+2176], %r957;
	st.global.u32 	[%rd58+2304], %r958;
	bra.uni 	$L__BB3_131;
$L__BB3_29:
	setp.eq.s64 	%p3, %rd6, 0;
	@%p3 bra 	$L__BB3_131;
	cvt.u32.u64 	%r75, %rd6;
	shl.b64 	%rd21, %rd5, 2;
	add.s64 	%rd22, %rd3, %rd21;
	mov.u32 	%r76, %tid.x;
	ld.global.u32 	%r990, [%rd22];
	and.b32  	%r209, %r76, 31;
	and.b32  	%r210, %r76, 992;
	mul.lo.s32 	%r211, %r210, 19;
	or.b32  	%r78, %r211, %r209;
	setp.ge.u32 	%p4, %r78, %r75;
	shl.b32 	%r212, %r78, 2;
	cvt.u64.u32 	%rd23, %r212;
	add.s64 	%rd12, %rd22, %rd23;
	mov.u32 	%r972, %r990;
	@%p4 bra 	$L__BB3_32;
	ld.global.u32 	%r972, [%rd12];
$L__BB3_32:
	add.s32 	%r213, %r78, 32;
	setp.ge.u32 	%p5, %r213, %r75;
	mov.u32 	%r973, %r990;
	@%p5 bra 	$L__BB3_34;
	ld.global.u32 	%r973, [%rd12+128];
$L__BB3_34:
	add.s32 	%r214, %r78, 64;
	setp.ge.u32 	%p6, %r214, %r75;
	mov.u32 	%r974, %r990;
	@%p6 bra 	$L__BB3_36;
	ld.global.u32 	%r974, [%rd12+256];
$L__BB3_36:
	add.s32 	%r215, %r78, 96;
	setp.ge.u32 	%p7, %r215, %r75;
	mov.u32 	%r975, %r990;
	@%p7 bra 	$L__BB3_38;
	ld.global.u32 	%r975, [%rd12+384];
$L__BB3_38:
	add.s32 	%r216, %r78, 128;
	setp.ge.u32 	%p8, %r216, %r75;
	mov.u32 	%r976, %r990;
	@%p8 bra 	$L__BB3_40;
	ld.global.u32 	%r976, [%rd12+512];
$L__BB3_40:
	add.s32 	%r217, %r78, 160;
	setp.ge.u32 	%p9, %r217, %r75;
	mov.u32 	%r977, %r990;
	@%p9 bra 	$L__BB3_42;
	ld.global.u32 	%r977, [%rd12+640];
$L__BB3_42:
	add.s32 	%r218, %r78, 192;
	setp.ge.u32 	%p10, %r218, %r75;
	mov.u32 	%r978, %r990;
	@%p10 bra 	$L__BB3_44;
	ld.global.u32 	%r978, [%rd12+768];
$L__BB3_44:
	add.s32 	%r219, %r78, 224;
	setp.ge.u32 	%p11, %r219, %r75;
	mov.u32 	%r979, %r990;
	@%p11 bra 	$L__BB3_46;
	ld.global.u32 	%r979, [%rd12+896];
$L__BB3_46:
	add.s32 	%r95, %r78, 256;
	setp.ge.u32 	%p12, %r95, %r75;
	mov.u32 	%r980, %r990;
	@%p12 bra 	$L__BB3_48;
	ld.global.u32 	%r980, [%rd12+1024];
$L__BB3_48:
	add.s32 	%r98, %r78, 288;
	setp.ge.u32 	%p13, %r98, %r75;
	mov.u32 	%r981, %r990;
	@%p13 bra 	$L__BB3_50;
	ld.global.u32 	%r981, [%rd12+1152];
$L__BB3_50:
	add.s32 	%r220, %r78, 320;
	setp.ge.u32 	%p14, %r220, %r75;
	mov.u32 	%r982, %r990;
	@%p14 bra 	$L__BB3_52;
	ld.global.u32 	%r982, [%rd12+1280];
$L__BB3_52:
	add.s32 	%r221, %r78, 352;
	setp.ge.u32 	%p15, %r221, %r75;
	mov.u32 	%r983, %r990;
	@%p15 bra 	$L__BB3_54;
	ld.global.u32 	%r983, [%rd12+1408];
$L__BB3_54:
	add.s32 	%r222, %r78, 384;
	setp.ge.u32 	%p16, %r222, %r75;
	mov.u32 	%r984, %r990;
	@%p16 bra 	$L__BB3_56;
	ld.global.u32 	%r984, [%rd12+1536];
$L__BB3_56:
	add.s32 	%r223, %r78, 416;
	setp.ge.u32 	%p17, %r223, %r75;
	mov.u32 	%r985, %r990;
	@%p17 bra 	$L__BB3_58;
	ld.global.u32 	%r985, [%rd12+1664];
$L__BB3_58:
	add.s32 	%r224, %r78, 448;
	setp.ge.u32 	%p18, %r224, %r75;
	mov.u32 	%r986, %r990;
	@%p18 bra 	$L__BB3_60;
	ld.global.u32 	%r986, [%rd12+1792];
$L__BB3_60:
	add.s32 	%r225, %r78, 480;
	setp.ge.u32 	%p19, %r225, %r75;
	mov.u32 	%r987, %r990;
	@%p19 bra 	$L__BB3_62;
	ld.global.u32 	%r987, [%rd12+1920];
$L__BB3_62:
	add.s32 	%r226, %r78, 512;
	setp.ge.u32 	%p20, %r226, %r75;
	mov.u32 	%r988, %r990;
	@%p20 bra 	$L__BB3_64;
	ld.global.u32 	%r988, [%rd12+2048];
$L__BB3_64:
	add.s32 	%r115, %r78, 544;
	setp.ge.u32 	%p21, %r115, %r75;
	mov.u32 	%r989, %r990;
	@%p21 bra 	$L__BB3_66;
	ld.global.u32 	%r989, [%rd12+2176];
$L__BB3_66:
	add.s32 	%r118, %r78, 576;
	setp.ge.u32 	%p22, %r118, %r75;
	@%p22 bra 	$L__BB3_68;
	ld.global.u32 	%r990, [%rd12+2304];
$L__BB3_68:
	// begin inline asm
	mov.u32 %r227, %laneid;
	// end inline asm
	shr.u32 	%r122, %r76, 5;
	mad.lo.s32 	%r228, %r122, 608, %r227;
	shl.b32 	%r229, %r228, 2;
	mov.u32 	%r230, _ZZN3cub18CUB_300001_SM_10006detail4scan16DeviceScanKernelINS2_10policy_hubIjjjmN4cuda3std3__44plusIvEEE10Policy1000EN6thrust24THRUST_300001_SM_1000_NS10device_ptrIjEESF_NS0_13ScanTileStateIjLb1EEES9_NS1_10InputValueIjPjEEmjLb0EjEEvT0_T1_T2_iT3_T4_T5_E12temp_storage;
	add.s32 	%r123, %r230, %r229;
	st.shared.u32 	[%r123], %r972;
	st.shared.u32 	[%r123+128], %r973;
	st.shared.u32 	[%r123+256], %r974;
	st.shared.u32 	[%r123+384], %r975;
	st.shared.u32 	[%r123+512], %r976;
	st.shared.u32 	[%r123+640], %r977;
	st.shared.u32 	[%r123+768], %r978;
	st.shared.u32 	[%r123+896], %r979;
	st.shared.u32 	[%r123+1024], %r980;
	st.shared.u32 	[%r123+1152], %r981;
	st.shared.u32 	[%r123+1280], %r982;
	st.shared.u32 	[%r123+1408], %r983;
	st.shared.u32 	[%r123+1536], %r984;
	st.shared.u32 	[%r123+1664], %r985;
	st.shared.u32 	[%r123+1792], %r986;
	st.shared.u32 	[%r123+1920], %r987;
	st.shared.u32 	[%r123+2048], %r988;
	st.shared.u32 	[%r123+2176], %r989;
	st.shared.u32 	[%r123+2304], %r990;
	bar.warp.sync 	-1;
	mad.lo.s32 	%r124, %r227, 72, %r123;
	ld.shared.u32 	%r125, [%r124];
	ld.shared.u32 	%r126, [%r124+4];
	ld.shared.u32 	%r127, [%r124+8];
	ld.shared.u32 	%r128, [%r124+12];
	ld.shared.u32 	%r129, [%r124+16];
	ld.shared.u32 	%r130, [%r124+20];
	ld.shared.u32 	%r131, [%r124+24];
	ld.shared.u32 	%r132, [%r124+28];
	ld.shared.u32 	%r133, [%r124+32];
	ld.shared.u32 	%r134, [%r124+36];
	ld.shared.u32 	%r135, [%r124+40];
	ld.shared.u32 	%r136, [%r124+44];
	ld.shared.u32 	%r137, [%r124+48];
	ld.shared.u32 	%r138, [%r124+52];
	ld.shared.u32 	%r139, [%r124+56];
	ld.shared.u32 	%r140, [%r124+60];
	ld.shared.u32 	%r141, [%r124+64];
	ld.shared.u32 	%r142, [%r124+68];
	ld.shared.u32 	%r143, [%r124+72];
	bar.sync 	0;
	setp.ne.s32 	%p23, %r4, 0;
	@%p23 bra 	$L__BB3_72;
	add.s32 	%r456, %r126, %r125;
	add.s32 	%r457, %r127, %r456;
	add.s32 	%r458, %r128, %r457;
	add.s32 	%r459, %r129, %r458;
	add.s32 	%r460, %r130, %r459;
	add.s32 	%r461, %r131, %r460;
	add.s32 	%r462, %r132, %r461;
	add.s32 	%r463, %r133, %r462;
	add.s32 	%r464, %r134, %r463;
	add.s32 	%r465, %r135, %r464;
	add.s32 	%r466, %r136, %r465;
	add.s32 	%r467, %r137, %r466;
	add.s32 	%r468, %r138, %r467;
	add.s32 	%r469, %r139, %r468;
	add.s32 	%r470, %r140, %r469;
	add.s32 	%r471, %r141, %r470;
	add.s32 	%r472, %r142, %r471;
	add.s32 	%r430, %r143, %r472;
	mov.b32 	%r428, 1;
	mov.b32 	%r453, 0;
	mov.b32 	%r455, -1;
	// begin inline asm
	{  .reg .u32 r0;  .reg .pred p;  shfl.sync.up.b32 r0|p, %r430, %r428, %r453, %r455;  @p add.u32 r0, r0, %r430;  mov.u32 %r426, r0;}
	// end inline asm
	mov.b32 	%r434, 2;
	// begin inline asm
	{  .reg .u32 r0;  .reg .pred p;  shfl.sync.up.b32 r0|p, %r426, %r434, %r453, %r455;  @p add.u32 r0, r0, %r426;  mov.u32 %r432, r0;}
	// end inline asm
	mov.b32 	%r440, 4;
	// begin inline asm
	{  .reg .u32 r0;  .reg .pred p;  shfl.sync.up.b32 r0|p, %r432, %r440, %r453, %r455;  @p add.u32 r0, r0, %r432;  mov.u32 %r438, r0;}
	// end inline asm
	mov.b32 	%r446, 8;
	// begin inline asm
	{  .reg .u32 r0;  .reg .pred p;  shfl.sync.up.b32 r0|p, %r438, %r446, %r453, %r455;  @p add.u32 r0, r0, %r438;  mov.u32 %r444, r0;}
	// end inline asm
	mov.b32 	%r452, 16;
	// begin inline asm
	{  .reg .u32 r0;  .reg .pred p;  shfl.sync.up.b32 r0|p, %r444, %r452, %r453, %r455;  @p add.u32 r0, r0, %r444;  mov.u32 %r450, r0;}
	// end inline asm
	setp.ne.s32 	%p66, %r227, 31;
	@%p66 bra 	$L__BB3_71;
	shl.b32 	%r473, %r122, 2;
	mov.u32 	%r474, _ZZN3cub18CUB_300001_SM_10006detail4scan16DeviceScanKernelINS2_10policy_hubIjjjmN4cuda3std3__44plusIvEEE10Policy1000EN6thrust24THRUST_300001_SM_1000_NS10device_ptrIjEESF_NS0_13ScanTileStateIjLb1EEES9_NS1_10InputValueIjPjEEmjLb0EjEEvT0_T1_T2_iT3_T4_T5_E12temp_storage;
	add.s32 	%r475, %r474, %r473;
	st.shared.u32 	[%r475+16], %r450;
$L__BB3_71:
	bar.sync 	0;
	ld.shared.v4.u32 	{%r476, %r477, %r478, %r479}, [_ZZN3cub18CUB_300001_SM_10006detail4scan16DeviceScanKernelINS2_10policy_hubIjjjmN4cuda3std3__44plusIvEEE10Policy1000EN6thrust24THRUST_300001_SM_1000_NS10device_ptrIjEESF_NS0_13ScanTileStateIjLb1EEES9_NS1_10InputValueIjPjEEmjLb0EjEEvT0_T1_T2_iT3_T4_T5_E12temp_storage+16];
	add.s32 	%r480, %r477, %r476;
	setp.eq.s32 	%p67, %r122, 2;
	selp.b32 	%r481, %r480, %r476, %p67;
	add.s32 	%r482, %r480, %r478;
	setp.eq.s32 	%p68, %r122, 3;
	selp.b32 	%r483, %r482, %r481, %p68;
	add.s32 	%r484, %r482, %r479;
	setp.eq.s32 	%p69, %r122, 4;
	selp.b32 	%r485, %r484, %r483, %p69;
	ld.shared.v4.u32 	{%r486, %r487, %r488, %r489}, [_ZZN3cub18CUB_300001_SM_10006detail4scan16DeviceScanKernelINS2_10policy_hubIjjjmN4cuda3std3__44plusIvEEE10Policy1000EN6thrust24THRUST_300001_SM_1000_NS10device_ptrIjEESF_NS0_13ScanTileStateIjLb1EEES9_NS1_10InputValueIjPjEEmjLb0EjEEvT0_T1_T2_iT3_T4_T5_E12temp_storage+32];
	add.s32 	%r490, %r484, %r486;
	setp.eq.s32 	%p70, %r122, 5;
	selp.b32 	%r491, %r490, %r485, %p70;
	add.s32 	%r492, %r490, %r487;
	setp.eq.s32 	%p71, %r122, 6;
	selp.b32 	%r493, %r492, %r491, %p71;
	add.s32 	%r494, %r492, %r488;
	setp.eq.s32 	%p72, %r122, 7;
	selp.b32 	%r495, %r494, %r493, %p72;
	add.s32 	%r496, %r494, %r489;
	setp.eq.s32 	%p73, %r122, 8;
	selp.b32 	%r497, %r496, %r495, %p73;
	ld.shared.v4.u32 	{%r498, %r499, %r500, %r501}, [_ZZN3cub18CUB_300001_SM_10006detail4scan16DeviceScanKernelINS2_10policy_hubIjjjmN4cuda3std3__44plusIvEEE10Policy1000EN6thrust24THRUST_300001_SM_1000_NS10device_ptrIjEESF_NS0_13ScanTileStateIjLb1EEES9_NS1_10InputValueIjPjEEmjLb0EjEEvT0_T1_T2_iT3_T4_T5_E12temp_storage+48];
	add.s32 	%r502, %r496, %r498;
	setp.eq.s32 	%p74, %r122, 9;
	selp.b32 	%r503, %r502, %r497, %p74;
	add.s32 	%r504, %r502, %r499;
	setp.eq.s32 	%p75, %r122, 10;
	selp.b32 	%r505, %r504, %r503, %p75;
	add.s32 	%r506, %r504, %r500;
	setp.eq.s32 	%p76, %r122, 11;
	selp.b32 	%r507, %r506, %r505, %p76;
	add.s32 	%r508, %r506, %r501;
	setp.eq.s32 	%p77, %r122, 12;
	selp.b32 	%r509, %r508, %r507, %p77;
	setp.lt.u32 	%p78, %r76, 32;
	selp.b32 	%r510, 0, %r509, %p78;
	setp.eq.s32 	%p79, %r227, 0;
	sub.s32 	%r511, %r450, %r430;
	selp.b32 	%r512, 0, %r511, %p79;
	add.s32 	%r513, %r512, %r959;
	add.s32 	%r1002, %r513, %r510;
	bra.uni 	$L__BB3_91;
$L__BB3_72:
	add.s32 	%r261, %r126, %r125;
	add.s32 	%r262, %r127, %r261;
	add.s32 	%r263, %r128, %r262;
	add.s32 	%r264, %r129, %r263;
	add.s32 	%r265, %r130, %r264;
	add.s32 	%r266, %r131, %r265;
	add.s32 	%r267, %r132, %r266;
	add.s32 	%r268, %r133, %r267;
	add.s32 	%r269, %r134, %r268;
	add.s32 	%r270, %r135, %r269;
	add.s32 	%r271, %r136, %r270;
	add.s32 	%r272, %r137, %r271;
	add.s32 	%r273, %r138, %r272;
	add.s32 	%r274, %r139, %r273;
	add.s32 	%r275, %r140, %r274;
	add.s32 	%r276, %r141, %r275;
	add.s32 	%r277, %r142, %r276;
	add.s32 	%r235, %r143, %r277;
	mov.b32 	%r233, 1;
	mov.b32 	%r258, 0;
	mov.b32 	%r260, -1;
	// begin inline asm
	{  .reg .u32 r0;  .reg .pred p;  shfl.sync.up.b32 r0|p, %r235, %r233, %r258, %r260;  @p add.u32 r0, r0, %r235;  mov.u32 %r231, r0;}
	// end inline asm
	mov.b32 	%r239, 2;
	// begin inline asm
	{  .reg .u32 r0;  .reg .pred p;  shfl.sync.up.b32 r0|p, %r231, %r239, %r258, %r260;  @p add.u32 r0, r0, %r231;  mov.u32 %r237, r0;}
	// end inline asm
	mov.b32 	%r245, 4;
	// begin inline asm
	{  .reg .u32 r0;  .reg .pred p;  shfl.sync.up.b32 r0|p, %r237, %r245, %r258, %r260;  @p add.u32 r0, r0, %r237;  mov.u32 %r243, r0;}
	// end inline asm
	mov.b32 	%r251, 8;
	// begin inline asm
	{  .reg .u32 r0;  .reg .pred p;  shfl.sync.up.b32 r0|p, %r243, %r251, %r258, %r260;  @p add.u32 r0, r0, %r243;  mov.u32 %r249, r0;}
	// end inline asm
	mov.b32 	%r257, 16;
	// begin inline asm
	{  .reg .u32 r0;  .reg .pred p;  shfl.sync.up.b32 r0|p, %r249, %r257, %r258, %r260;  @p add.u32 r0, r0, %r249;  mov.u32 %r255, r0;}
	// end inline asm
	setp.ne.s32 	%p24, %r227, 31;
	@%p24 bra 	$L__BB3_74;
	shl.b32 	%r278, %r122, 2;
	mov.u32 	%r279, _ZZN3cub18CUB_300001_SM_10006detail4scan16DeviceScanKernelINS2_10policy_hubIjjjmN4cuda3std3__44plusIvEEE10Policy1000EN6thrust24THRUST_300001_SM_1000_NS10device_ptrIjEESF_NS0_13ScanTileStateIjLb1EEES9_NS1_10InputValueIjPjEEmjLb0EjEEvT0_T1_T2_iT3_T4_T5_E12temp_storage;
	add.s32 	%r280, %r279, %r278;
	st.shared.u32 	[%r280+16], %r255;
$L__BB3_74:
	sub.s32 	%r281, %r255, %r235;
	bar.sync 	0;
	ld.shared.v4.u32 	{%r282, %r283, %r284, %r285}, [_ZZN3cub18CUB_300001_SM_10006detail4scan16DeviceScanKernelINS2_10policy_hubIjjjmN4cuda3std3__44plusIvEEE10Policy1000EN6thrust24THRUST_300001_SM_1000_NS10device_ptrIjEESF_NS0_13ScanTileStateIjLb1EEES9_NS1_10InputValueIjPjEEmjLb0EjEEvT0_T1_T2_iT3_T4_T5_E12temp_storage+16];
	add.s32 	%r286, %r283, %r282;
	setp.eq.s32 	%p25, %r122, 2;
	selp.b32 	%r287, %r286, %r282, %p25;
	add.s32 	%r288, %r286, %r284;
	setp.eq.s32 	%p26, %r122, 3;
	selp.b32 	%r289, %r288, %r287, %p26;
	add.s32 	%r290, %r288, %r285;
	setp.eq.s32 	%p27, %r122, 4;
	selp.b32 	%r291, %r290, %r289, %p27;
	ld.shared.v4.u32 	{%r292, %r293, %r294, %r295}, [_ZZN3cub18CUB_300001_SM_10006detail4scan16DeviceScanKernelINS2_10policy_hubIjjjmN4cuda3std3__44plusIvEEE10Policy1000EN6thrust24THRUST_300001_SM_1000_NS10device_ptrIjEESF_NS0_13ScanTileStateIjLb1EEES9_NS1_10InputValueIjPjEEmjLb0EjEEvT0_T1_T2_iT3_T4_T5_E12temp_storage+32];
	add.s32 	%r296, %r290, %r292;
	setp.eq.s32 	%p28, %r122, 5;
	selp.b32 	%r297, %r296, %r291, %p28;
	add.s32 	%r298, %r296, %r293;
	setp.eq.s32 	%p29, %r122, 6;
	selp.b32 	%r299, %r298, %r297, %p29;
	add.s32 	%r300, %r298, %r294;
	setp.eq.s32 	%p30, %r122, 7;
	selp.b32 	%r301, %r300, %r299, %p30;
	add.s32 	%r302, %r300, %r295;
	setp.eq.s32 	%p31, %r122, 8;
	selp.b32 	%r303, %r302, %r301, %p31;
	ld.shared.v4.u32 	{%r304, %r305, %r306, %r307}, [_ZZN3cub18CUB_300001_SM_10006detail4scan16DeviceScanKernelINS2_10policy_hubIjjjmN4cuda3std3__44plusIvEEE10Policy1000EN6thrust24THRUST_300001_SM_1000_NS10device_ptrIjEESF_NS0_13ScanTileStateIjLb1EEES9_NS1_10InputValueIjPjEEmjLb0EjEEvT0_T1_T2_iT3_T4_T5_E12temp_storage+48];
	add.s32 	%r308, %r302, %r304;
	setp.eq.s32 	%p32, %r122, 9;
	selp.b32 	%r309, %r308, %r303, %p32;
	add.s32 	%r310, %r308, %r305;
	setp.eq.s32 	%p33, %r122, 10;
	selp.b32 	%r311, %r310, %r309, %p33;
	add.s32 	%r312, %r310, %r306;
	setp.eq.s32 	%p34, %r122, 11;
	selp.b32 	%r313, %r312, %r311, %p34;
	add.s32 	%r314, %r312, %r307;
	setp.eq.s32 	%p35, %r122, 12;
	selp.b32 	%r315, %r314, %r313, %p35;
	ld.shared.u32 	%r316, [_ZZN3cub18CUB_300001_SM_10006detail4scan16DeviceScanKernelINS2_10policy_hubIjjjmN4cuda3std3__44plusIvEEE10Policy1000EN6thrust24THRUST_300001_SM_1000_NS10device_ptrIjEESF_NS0_13ScanTileStateIjLb1EEES9_NS1_10InputValueIjPjEEmjLb0EjEEvT0_T1_T2_iT3_T4_T5_E12temp_storage+64];
	add.s32 	%r149, %r314, %r316;
	setp.gt.u32 	%p36, %r76, 31;
	setp.lt.u32 	%p37, %r76, 32;
	setp.eq.s32 	%p38, %r227, 0;
	selp.b32 	%r317, 0, %r281, %p38;
	add.s32 	%r1001, %r315, %r317;
	selp.b32 	%r151, %r281, %r1001, %p37;
	@%p36 bra 	$L__BB3_90;
	setp.ne.s32 	%p39, %r76, 0;
	mul.wide.s32 	%rd24, %r4, 8;
	add.s64 	%rd13, %rd18, %rd24;
	@%p39 bra 	$L__BB3_77;
	st.shared.u32 	[_ZZN3cub18CUB_300001_SM_10006detail4scan16DeviceScanKernelINS2_10policy_hubIjjjmN4cuda3std3__44plusIvEEE10Policy1000EN6thrust24THRUST_300001_SM_1000_NS10device_ptrIjEESF_NS0_13ScanTileStateIjLb1EEES9_NS1_10InputValueIjPjEEmjLb0EjEEvT0_T1_T2_iT3_T4_T5_E12temp_storage+12], %r149;
	add.s64 	%rd25, %rd13, 256;
	mov.b32 	%r318, 100;
	// begin inline asm
	st.relaxed.gpu.v2.u32 [%rd25], {%r318, %r149};
	// end inline asm
$L__BB3_77:
	not.b32 	%r324, %r76;
	add.s32 	%r997, %r4, %r324;
	mov.b32 	%r320, 550;
	// begin inline asm
	nanosleep.u32 %r320;
	// end inline asm
	mul.wide.s32 	%rd27, %r997, 8;
	add.s64 	%rd28, %rd18, %rd27;
	add.s64 	%rd26, %rd28, 256;
	// begin inline asm
	ld.relaxed.gpu.v2.u32 {%r998, %r992}, [%rd26];
	// end inline asm
	mov.b32 	%r993, 478;
$L__BB3_78:
	setp.eq.s32 	%p40, %r998, 99;
	mov.b32 	%r325, -1;
	vote.sync.any.pred 	%p41, %p40, %r325;
	not.pred 	%p42, %p41;
	@%p42 bra 	$L__BB3_80;
	// begin inline asm
	nanosleep.u32 %r993;
	// end inline asm
	shr.u32 	%r993, %r993, 1;
	// begin inline asm
	ld.relaxed.gpu.v2.u32 {%r998, %r992}, [%rd26];
	// end inline asm
	bra.uni 	$L__BB3_78;
$L__BB3_80:
	setp.eq.s32 	%p43, %r998, 101;
	mov.b32 	%r352, -1;
	vote.sync.ballot.b32 	%r354, %p43, %r352;
	// begin inline asm
	mov.u32 %r327, %lanemask_ge;
	// end inline asm
	and.b32  	%r355, %r354, %r327;
	or.b32  	%r356, %r355, -2147483648;
	add.s32 	%r357, %r356, -1;
	not.b32 	%r358, %r356;
	and.b32  	%r359, %r358, %r357;
	popc.b32 	%r331, %r359;
	mov.b32 	%r330, 1;
	// begin inline asm
	shfl.sync.down.b32 %r328, %r992, %r330, %r331, %r352;
	// end inline asm
	setp.lt.s32 	%p45, %r227, %r331;
	selp.b32 	%r360, %r328, 0, %p45;
	add.s32 	%r334, %r360, %r992;
	mov.b32 	%r335, 2;
	// begin inline asm
	shfl.sync.down.b32 %r333, %r334, %r335, %r331, %r352;
	// end inline asm
	add.s32 	%r361, %r227, 2;
	setp.gt.s32 	%p46, %r361, %r331;
	selp.b32 	%r362, 0, %r333, %p46;
	add.s32 	%r339, %r334, %r362;
	mov.b32 	%r340, 4;
	// begin inline asm
	shfl.sync.down.b32 %r338, %r339, %r340, %r331, %r352;
	// end inline asm
	add.s32 	%r363, %r227, 4;
	setp.gt.s32 	%p47, %r363, %r331;
	selp.b32 	%r364, 0, %r338, %p47;
	add.s32 	%r344, %r339, %r364;
	mov.b32 	%r345, 8;
	// begin inline asm
	shfl.sync.down.b32 %r343, %r344, %r345, %r331, %r352;
	// end inline asm
	add.s32 	%r365, %r227, 8;
	setp.gt.s32 	%p48, %r365, %r331;
	selp.b32 	%r366, 0, %r343, %p48;
	add.s32 	%r349, %r344, %r366;
	mov.b32 	%r350, 16;
	// begin inline asm
	shfl.sync.down.b32 %r348, %r349, %r350, %r331, %r352;
	// end inline asm
	add.s32 	%r367, %r227, 16;
	setp.gt.s32 	%p49, %r367, %r331;
	selp.b32 	%r368, 0, %r348, %p49;
	add.s32 	%r994, %r349, %r368;
	add.s64 	%rd14, %rd18, 256;
	mov.b32 	%r995, 478;
$L__BB3_81:
	setp.ne.s32 	%p50, %r998, 101;
	mov.b32 	%r369, -1;
	vote.sync.all.pred 	%p51, %p50, %r369;
	not.pred 	%p52, %p51;
	@%p52 bra 	$L__BB3_86;
	shr.u32 	%r995, %r995, 1;
	mul.wide.s32 	%rd31, %r997, 8;
	add.s64 	%rd32, %rd14, %rd31;
	add.s64 	%rd30, %rd32, -256;
	// begin inline asm
	ld.relaxed.gpu.v2.u32 {%r998, %r999}, [%rd30];
	// end inline asm
	mov.u32 	%r1000, %r995;
$L__BB3_83:
	setp.eq.s32 	%p56, %r998, 99;
	mov.b32 	%r377, -1;
	vote.sync.any.pred 	%p57, %p56, %r377;
	not.pred 	%p58, %p57;
	@%p58 bra 	$L__BB3_85;
	// begin inline asm
	nanosleep.u32 %r1000;
	// end inline asm
	shr.u32 	%r1000, %r1000, 1;
	// begin inline asm
	ld.relaxed.gpu.v2.u32 {%r998, %r999}, [%rd30];
	// end inline asm
	bra.uni 	$L__BB3_83;
$L__BB3_85:
	setp.eq.s32 	%p59, %r998, 101;
	mov.b32 	%r403, -1;
	vote.sync.ballot.b32 	%r404, %p59, %r403;
	and.b32  	%r405, %r404, %r327;
	or.b32  	%r406, %r405, -2147483648;
	add.s32 	%r407, %r406, -1;
	not.b32 	%r408, %r406;
	and.b32  	%r409, %r408, %r407;
	popc.b32 	%r382, %r409;
	mov.b32 	%r381, 1;
	// begin inline asm
	shfl.sync.down.b32 %r379, %r999, %r381, %r382, %r403;
	// end inline asm
	setp.lt.s32 	%p61, %r227, %r382;
	selp.b32 	%r410, %r379, 0, %p61;
	add.s32 	%r385, %r410, %r999;
	mov.b32 	%r386, 2;
	// begin inline asm
	shfl.sync.down.b32 %r384, %r385, %r386, %r382, %r403;
	// end inline asm
	add.s32 	%r411, %r227, 2;
	setp.gt.s32 	%p62, %r411, %r382;
	selp.b32 	%r412, 0, %r384, %p62;
	add.s32 	%r390, %r385, %r412;
	mov.b32 	%r391, 4;
	// begin inline asm
	shfl.sync.down.b32 %r389, %r390, %r391, %r382, %r403;
	// end inline asm
	add.s32 	%r413, %r227, 4;
	setp.gt.s32 	%p63, %r413, %r382;
	selp.b32 	%r414, 0, %r389, %p63;
	add.s32 	%r395, %r390, %r414;
	mov.b32 	%r396, 8;
	// begin inline asm
	shfl.sync.down.b32 %r394, %r395, %r396, %r382, %r403;
	// end inline asm
	add.s32 	%r415, %r227, 8;
	setp.gt.s32 	%p64, %r415, %r382;
	selp.b32 	%r416, 0, %r394, %p64;
	add.s32 	%r400, %r395, %r416;
	mov.b32 	%r401, 16;
	// begin inline asm
	shfl.sync.down.b32 %r399, %r400, %r401, %r382, %r403;
	// end inline asm
	add.s32 	%r417, %r227, 16;
	setp.gt.s32 	%p65, %r417, %r382;
	selp.b32 	%r418, 0, %r399, %p65;
	add.s32 	%r419, %r418, %r994;
	add.s32 	%r994, %r419, %r400;
	add.s32 	%r997, %r997, -32;
	bra.uni 	$L__BB3_81;
$L__BB3_86:
	@%p39 bra 	$L__BB3_88;
	add.s32 	%r372, %r994, %r149;
	add.s64 	%rd29, %rd13, 256;
	mov.b32 	%r371, 101;
	// begin inline asm
	st.relaxed.gpu.v2.u32 [%rd29], {%r371, %r372};
	// end inline asm
	st.shared.u32 	[_ZZN3cub18CUB_300001_SM_10006detail4scan16DeviceScanKernelINS2_10policy_hubIjjjmN4cuda3std3__44plusIvEEE10Policy1000EN6thrust24THRUST_300001_SM_1000_NS10device_ptrIjEESF_NS0_13ScanTileStateIjLb1EEES9_NS1_10InputValueIjPjEEmjLb0EjEEvT0_T1_T2_iT3_T4_T5_E12temp_storage+4], %r994;
	st.shared.u32 	[_ZZN3cub18CUB_300001_SM_10006detail4scan16DeviceScanKernelINS2_10policy_hubIjjjmN4cuda3std3__44plusIvEEE10Policy1000EN6thrust24THRUST_300001_SM_1000_NS10device_ptrIjEESF_NS0_13ScanTileStateIjLb1EEES9_NS1_10InputValueIjPjEEmjLb0EjEEvT0_T1_T2_iT3_T4_T5_E12temp_storage+8], %r372;
$L__BB3_88:
	setp.ne.s32 	%p54, %r227, 0;
	mov.u32 	%r1001, %r151;
	@%p54 bra 	$L__BB3_90;
	st.shared.u32 	[_ZZN3cub18CUB_300001_SM_10006detail4scan16DeviceScanKernelINS2_10policy_hubIjjjmN4cuda3std3__44plusIvEEE10Policy1000EN6thrust24THRUST_300001_SM_1000_NS10device_ptrIjEESF_NS0_13ScanTileStateIjLb1EEES9_NS1_10InputValueIjPjEEmjLb0EjEEvT0_T1_T2_iT3_T4_T5_E12temp_storage+84], %r994;
	mov.u32 	%r1001, %r994;
$L__BB3_90:
	bar.sync 	0;
	setp.eq.s32 	%p55, %r76, 0;
	ld.shared.u32 	%r373, [_ZZN3cub18CUB_300001_SM_10006detail4scan16DeviceScanKernelINS2_10policy_hubIjjjmN4cuda3std3__44plusIvEEE10Policy1000EN6thrust24THRUST_300001_SM_1000_NS10device_ptrIjEESF_NS0_13ScanTileStateIjLb1EEES9_NS1_10InputValueIjPjEEmjLb0EjEEvT0_T1_T2_iT3_T4_T5_E12temp_storage+84];
	selp.b32 	%r374, 0, %r373, %p55;
	add.s32 	%r1002, %r374, %r1001;
$L__BB3_91:
	add.s32 	%r514, %r1002, %r125;
	add.s32 	%r515, %r126, %r514;
	add.s32 	%r516, %r127, %r515;
	add.s32 	%r517, %r128, %r516;
	add.s32 	%r518, %r129, %r517;
	add.s32 	%r519, %r130, %r518;
	add.s32 	%r520, %r131, %r519;
	add.s32 	%r521, %r132, %r520;
	add.s32 	%r522, %r133, %r521;
	add.s32 	%r523, %r134, %r522;
	add.s32 	%r524, %r135, %r523;
	add.s32 	%r525, %r136, %r524;
	add.s32 	%r526, %r137, %r525;
	add.s32 	%r527, %r138, %r526;
	add.s32 	%r528, %r139, %r527;
	add.s32 	%r529, %r140, %r528;
	add.s32 	%r530, %r141, %r529;
	add.s32 	%r531, %r142, %r530;
	bar.sync 	0;
	st.shared.u32 	[%r124], %r1002;
	st.shared.u32 	[%r124+4], %r514;
	st.shared.u32 	[%r124+8], %r515;
	st.shared.u32 	[%r124+12], %r516;
	st.shared.u32 	[%r124+16], %r517;
	st.shared.u32 	[%r124+20], %r518;
	st.shared.u32 	[%r124+24], %r519;
	st.shared.u32 	[%r124+28], %r520;
	st.shared.u32 	[%r124+32], %r521;
	st.shared.u32 	[%r124+36], %r522;
	st.shared.u32 	[%r124+40], %r523;
	st.shared.u32 	[%r124+44], %r524;
	st.shared.u32 	[%r124+48], %r525;
	st.shared.u32 	[%r124+52], %r526;
	st.shared.u32 	[%r124+56], %r527;
	st.shared.u32 	[%r124+60], %r528;
	st.shared.u32 	[%r124+64], %r529;
	st.shared.u32 	[%r124+68], %r530;
	st.shared.u32 	[%r124+72], %r531;
	bar.warp.sync 	-1;
	ld.shared.u32 	%r185, [%r123];
	ld.shared.u32 	%r186, [%r123+128];
	ld.shared.u32 	%r187, [%r123+256];
	ld.shared.u32 	%r188, [%r123+384];
	ld.shared.u32 	%r189, [%r123+512];
	ld.shared.u32 	%r190, [%r123+640];
	ld.shared.u32 	%r191, [%r123+768];
	ld.shared.u32 	%r192, [%r123+896];
	ld.shared.u32 	%r193, [%r123+1024];
	ld.shared.u32 	%r194, [%r123+1152];
	ld.shared.u32 	%r195, [%r123+1280];
	ld.shared.u32 	%r196, [%r123+1408];
	ld.shared.u32 	%r197, [%r123+1536];
	ld.shared.u32 	%r198, [%r123+1664];
	ld.shared.u32 	%r199, [%r123+1792];
	ld.shared.u32 	%r200, [%r123+1920];
	ld.shared.u32 	%r201, [%r123+2048];
	ld.shared.u32 	%r202, [%r123+2176];
	ld.shared.u32 	%r203, [%r123+2304];
	setp.ne.s32 	%p80, %r76, 0;
	@%p80 bra 	$L__BB3_93;
	st.volatile.shared.u32 	[_ZZN3cub18CUB_300001_SM_10006detail4scan16DeviceScanKernelINS2_10policy_hubIjjjmN4cuda3std3__44plusIvEEE10Policy1000EN6thrust24THRUST_300001_SM_1000_NS10device_ptrIjEESF_NS0_13ScanTileStateIjLb1EEES9_NS1_10InputValueIjPjEEmjLb0EjEEvT0_T1_T2_iT3_T4_T5_E12temp_storage+31616], %r75;
$L__BB3_93:
	bar.sync 	0;
	ld.volatile.shared.u32 	%r204, [_ZZN3cub18CUB_300001_SM_10006detail4scan16DeviceScanKernelINS2_10policy_hubIjjjmN4cuda3std3__44plusIvEEE10Policy1000EN6thrust24THRUST_300001_SM_1000_NS10device_ptrIjEESF_NS0_13ScanTileStateIjLb1EEES9_NS1_10InputValueIjPjEEmjLb0EjEEvT0_T1_T2_iT3_T4_T5_E12temp_storage+31616];
	cvt.u64.u32 	%rd39, %r78;
	add.s64 	%rd40, %rd5, %rd39;
	setp.ge.s32 	%p81, %r78, %r204;
	shl.b64 	%rd41, %rd40, 2;
	add.s64 	%rd15, %rd4, %rd41;
	@%p81 bra 	$L__BB3_95;
	st.global.u32 	[%rd15], %r185;
$L__BB3_95:
	mov.u32 	%r532, %tid.x;
	and.b32  	%r533, %r532, 992;
	mul.lo.s32 	%r534, %r533, 19;
	and.b32  	%r535, %r532, 31;
	or.b32  	%r536, %r534, %r535;
	add.s32 	%r537, %r536, 32;
	setp.ge.s32 	%p82, %r537, %r204;
	@%p82 bra 	$L__BB3_97;
	st.global.u32 	[%rd15+128], %r186;
$L__BB3_97:
	add.s32 	%r543, %r536, 64;
	setp.ge.s32 	%p83, %r543, %r204;
	@%p83 bra 	$L__BB3_99;
	st.global.u32 	[%rd15+256], %r187;
$L__BB3_99:
	add.s32 	%r549, %r536, 96;
	setp.ge.s32 	%p84, %r549, %r204;
	@%p84 bra 	$L__BB3_101;
	st.global.u32 	[%rd15+384], %r188;
$L__BB3_101:
	add.s32 	%r555, %r536, 128;
	setp.ge.s32 	%p85, %r555, %r204;
	@%p85 bra 	$L__BB3_103;
	st.global.u32 	[%rd15+512], %r189;
$L__BB3_103:
	add.s32 	%r561, %r536, 160;
	setp.ge.s32 	%p86, %r561, %r204;
	@%p86 bra 	$L__BB3_105;
	st.global.u32 	[%rd15+640], %r190;
$L__BB3_105:
	add.s32 	%r567, %r536, 192;
	setp.ge.s32 	%p87, %r567, %r204;
	@%p87 bra 	$L__BB3_107;
	st.global.u32 	[%rd15+768], %r191;
$L__BB3_107:
	add.s32 	%r573, %r536, 224;
	setp.ge.s32 	%p88, %r573, %r204;
	@%p88 bra 	$L__BB3_109;
	st.global.u32 	[%rd15+896], %r192;
$L__BB3_109:
	setp.ge.s32 	%p89, %r95, %r204;
	@%p89 bra 	$L__BB3_111;
	st.global.u32 	[%rd15+1024], %r193;
$L__BB3_111:
	setp.ge.s32 	%p90, %r98, %r204;
	@%p90 bra 	$L__BB3_113;
	st.global.u32 	[%rd15+1152], %r194;
$L__BB3_113:
	add.s32 	%r579, %r536, 320;
	setp.ge.s32 	%p91, %r579, %r204;
	@%p91 bra 	$L__BB3_115;
	st.global.u32 	[%rd15+1280], %r195;
$L__BB3_115:
	add.s32 	%r585, %r536, 352;
	setp.ge.s32 	%p92, %r585, %r204;
	@%p92 bra 	$L__BB3_117;
	st.global.u32 	[%rd15+1408], %r196;
$L__BB3_117:
	add.s32 	%r591, %r536, 384;
	setp.ge.s32 	%p93, %r591, %r204;
	@%p93 bra 	$L__BB3_119;
	st.global.u32 	[%rd15+1536], %r197;
$L__BB3_119:
	add.s32 	%r597, %r536, 416;
	setp.ge.s32 	%p94, %r597, %r204;
	@%p94 bra 	$L__BB3_121;
	st.global.u32 	[%rd15+1664], %r198;
$L__BB3_121:
	add.s32 	%r603, %r536, 448;
	setp.ge.s32 	%p95, %r603, %r204;
	@%p95 bra 	$L__BB3_123;
	st.global.u32 	[%rd15+1792], %r199;
$L__BB3_123:
	add.s32 	%r609, %r536, 480;
	setp.ge.s32 	%p96, %r609, %r204;
	@%p96 bra 	$L__BB3_125;
	st.global.u32 	[%rd15+1920], %r200;
$L__BB3_125:
	add.s32 	%r615, %r536, 512;
	setp.ge.s32 	%p97, %r615, %r204;
	@%p97 bra 	$L__BB3_127;
	st.global.u32 	[%rd15+2048], %r201;
$L__BB3_127:
	setp.ge.s32 	%p98, %r115, %r204;
	@%p98 bra 	$L__BB3_129;
	st.global.u32 	[%rd15+2176], %r202;
$L__BB3_129:
	setp.ge.s32 	%p99, %r118, %r204;
	@%p99 bra 	$L__BB3_131;
	st.global.u32 	[%rd15+2304], %r203;
$L__BB3_131:
	ret;

}


// ===== COMPILED SASS (sm_100) =====

	.target	sm_100

	.elftype	@"ET_EXEC"


//--------------------- .note.nv.tkinfo           --------------------------
	.section	.note.nv.tkinfo,"",@"SHT_NOTE"
	.sectionflags	@"SHF_NOTE_NV_TKINFO"
	.tkinfo
        /*0018*/ 	.word	0x00000002
        /*0030*/ 	.string	""
        /*0030*/ 	.string	"ptxas"
        /*0030*/ 	.string	"Cuda compilation tools, release 13.0, V13.0.88"
        /*0030*/ 	.string	"Build cuda_13.0.r13.0/compiler.36424714_0"
        /*0030*/ 	.string	"-arch sm_100 -m 64 "



//--------------------- .note.nv.cuinfo           --------------------------
	.section	.note.nv.cuinfo,"",@"SHT_NOTE"
	.sectionflags	@"SHF_NOTE_NV_CUINFO"
        /*0018*/ 	.short	0x0002
        /*001a*/ 	.short	0x0064
        /*001c*/ 	.short	0x0082
	.zero		2


//--------------------- .nv.info                  --------------------------
	.section	.nv.info,"",@"SHT_CUDA_INFO"
	.align	4


	//----- nvinfo : EIATTR_REGCOUNT
	.align		4
        /*0000*/ 	.byte	0x04, 0x2f
        /*0002*/ 	.short	(.L_44 - .L_43)
	.align		4
.L_43:
        /*0004*/ 	.word	index@(_ZN3cub18CUB_300001_SM_10006detail11EmptyKernelIvEEvv)
        /*0008*/ 	.word	0x00000004


	//----- nvinfo : EIATTR_FRAME_SIZE
	.align		4
.L_44:
        /*000c*/ 	.byte	0x04, 0x11
        /*000e*/ 	.short	(.L_46 - .L_45)
	.align		4
.L_45:
        /*0010*/ 	.word	index@(_ZN3cub18CUB_300001_SM_10006detail11EmptyKernelIvEEvv)
        /*0014*/ 	.word	0x00000000


	//----- nvinfo : EIATTR_REGCOUNT
	.align		4
.L_46:
        /*0018*/ 	.byte	0x04, 0x2f
        /*001a*/ 	.short	(.L_48 - .L_47)
	.align		4
.L_47:
        /*001c*/ 	.word	index@(_ZN3cub18CUB_300001_SM_10006detail4scan20DeviceScanInitKernelINS0_13ScanTileStateIjLb1EEEEEvT_i)
        /*0020*/ 	.word	0x00000008


	//----- nvinfo : EIATTR_FRAME_SIZE
	.align		4
.L_48:
        /*0024*/ 	.byte	0x04, 0x11
        /*0026*/ 	.short	(.L_50 - .L_49)
	.align		4
.L_49:
        /*0028*/ 	.word	index@(_ZN3cub18CUB_300001_SM_10006detail4scan20DeviceScanInitKernelINS0_13ScanTileStateIjLb1EEEEEvT_i)
        /*002c*/ 	.word	0x00000000


	//----- nvinfo : EIATTR_REGCOUNT
	.align		4
.L_50:
        /*0030*/ 	.byte	0x04, 0x2f
        /*0032*/ 	.short	(.L_52 - .L_51)
	.align		4
.L_51:
        /*0034*/ 	.word	index@(_ZN3cub18CUB_300001_SM_10006detail4scan16DeviceScanKernelINS2_10policy_hubIjjjjN4cuda3std3__44plusIvEEE10Policy1000EN6thrust24THRUST_300001_SM_1000_NS10device_ptrIjEESF_NS0_13ScanTileStateIjLb1EEES9_NS1_10InputValueIjPjEEjjLb0EjEEvT0_T1_T2_iT3_T4_T5_)
        /*0038*/ 	.word	0x00000038


	//----- nvinfo : EIATTR_FRAME_SIZE
	.align		4
.L_52:
        /*003c*/ 	.byte	0x04, 0x11
        /*003e*/ 	.short	(.L_54 - .L_53)
	.align		4
.L_53:
        /*0040*/ 	.word	index@(_ZN3cub18CUB_300001_SM_10006detail4scan16DeviceScanKernelINS2_10policy_hubIjjjjN4cuda3std3__44plusIvEEE10Policy1000EN6thrust24THRUST_300001_SM_1000_NS10device_ptrIjEESF_NS0_13ScanTileStateIjLb1EEES9_NS1_10InputValueIjPjEEjjLb0EjEEvT0_T1_T2_iT3_T4_T5_)
        /*0044*/ 	.word	0x00000000


	//----- nvinfo : EIATTR_REGCOUNT
	.align		4
.L_54:
        /*0048*/ 	.byte	0x04, 0x2f
        /*004a*/ 	.short	(.L_56 - .L_55)
	.align		4
.L_55:
        /*004c*/ 	.word	index@(_ZN3cub18CUB_300001_SM_10006detail4scan16DeviceScanKernelINS2_10policy_hubIjjjmN4cuda3std3__44plusIvEEE10Policy1000EN6thrust24THRUST_300001_SM_1000_NS10device_ptrIjEESF_NS0_13ScanTileStateIjLb1EEES9_NS1_10InputValueIjPjEEmjLb0EjEEvT0_T1_T2_iT3_T4_T5_)
        /*0050*/ 	.word	0x00000030


	//----- nvinfo : EIATTR_FRAME_SIZE
	.align		4
.L_56:
        /*0054*/ 	.byte	0x04, 0x11
        /*0056*/ 	.short	(.L_58 - .L_57)
	.align		4
.L_57:
        /*0058*/ 	.word	index@(_ZN3cub18CUB_300001_SM_10006detail4scan16DeviceScanKernelINS2_10policy_hubIjjjmN4cuda3std3__44plusIvEEE10Policy1000EN6thrust24THRUST_300001_SM_1000_NS10device_ptrIjEESF_NS0_13ScanTileStateIjLb1EEES9_NS1_10InputValueIjPjEEmjLb0EjEEvT0_T1_T2_iT3_T4_T5_)
        /*005c*/ 	.word	0x00000000


	//----- nvinfo : EIATTR_MIN_STACK_SIZE
	.align		4
.L_58:
        /*0060*/ 	.byte	0x04, 0x12
        /*0062*/ 	.short	(.L_60 - .L_59)
	.align		4
.L_59:
        /*0064*/ 	.word	index@(_ZN3cub18CUB_300001_SM_10006detail4scan16DeviceScanKernelINS2_10policy_hubIjjjmN4cuda3std3__44plusIvEEE10Policy1000EN6thrust24THRUST_300001_SM_1000_NS10device_ptrIjEESF_NS0_13ScanTileStateIjLb1EEES9_NS1_10InputValueIjPjEEmjLb0EjEEvT0_T1_T2_iT3_T4_T5_)
        /*0068*/ 	.word	0x00000000


	//----- nvinfo : EIATTR_MIN_STACK_SIZE
	.align		4
.L_60:
        /*006c*/ 	.byte	0x04, 0x12
        /*006e*/ 	.short	(.L_62 - .L_61)
	.align		4
.L_61:
        /*0070*/ 	.word	index@(_ZN3cub18CUB_300001_SM_10006detail4scan16DeviceScanKernelINS2_10policy_hubIjjjjN4cuda3std3__44plusIvEEE10Policy1000EN6thrust24THRUST_300001_SM_1000_NS10device_ptrIjEESF_NS0_13ScanTileStateIjLb1EEES9_NS1_10InputValueIjPjEEjjLb0EjEEvT0_T1_T2_iT3_T4_T5_)
        /*0074*/ 	.word	0x00000000


	//----- nvinfo : EIATTR_MIN_STACK_SIZE
	.align		4
.L_62:
        /*0078*/ 	.byte	0x04, 0x12
        /*007a*/ 	.short	(.L_64 - .L_63)
	.align		4
.L_63:
        /*007c*/ 	.word	index@(_ZN3cub18CUB_300001_SM_10006detail4scan20DeviceScanInitKernelINS0_13ScanTileStateIjLb1EEEEEvT_i)
        /*0080*/ 	.word	0x00000000


	//----- nvinfo : EIATTR_MIN_STACK_SIZE
	.align		4
.L_64:
        /*0084*/ 	.byte	0x04, 0x12
        /*0086*/ 	.short	(.L_66 - .L_65)
	.align		4
.L_65:
        /*0088*/ 	.word	index@(_ZN3cub18CUB_300001_SM_10006detail11EmptyKernelIvEEvv)
        /*008c*/ 	.word	0x00000000
.L_66:


//--------------------- .nv.compat                --------------------------
	.section	.nv.compat,"",@"SHT_CUDA_COMPAT_INFO"
	.align	4
        /*0000*/ 	.byte	0x02, 0x09, 0x00, 0x00, 0x02, 0x02, 0x01, 0x00, 0x02, 0x05, 0x05, 0x00, 0x03, 0x07, 0x01, 0x01
        /*0010*/ 	.byte	0x02, 0x03, 0x00, 0x00, 0x02, 0x06, 0x01, 0x00, 0x04, 0x0b, 0x08, 0x00, 0x09, 0x00, 0x00, 0x00
        /*0020*/ 	.byte	0x00, 0x00, 0x00, 0x00


//--------------------- .nv.info._ZN3cub18CUB_300001_SM_10006detail4scan16DeviceScanKernelINS2_10policy_hubIjjjmN4cuda3std3__44plusIvEEE10Policy1000EN6thrust24THRUST_300001_SM_1000_NS10device_ptrIjEESF_NS0_13ScanTileStateIjLb1EEES9_NS1_10InputValueIjPjEEmjLb0EjEEvT0_T1_T2_iT3_T4_T5_ --------------------------
	.section	.nv.info._ZN3cub18CUB_300001_SM_10006detail4scan16DeviceScanKernelINS2_10policy_hubIjjjmN4cuda3std3__44plusIvEEE10Policy1000EN6thrust24THRUST_300001_SM_1000_NS10device_ptrIjEESF_NS0_13ScanTileStateIjLb1EEES9_NS1_10InputValueIjPjEEmjLb0EjEEvT0_T1_T2_iT3_T4_T5_,"",@"SHT_CUDA_INFO"
	.sectionflags	@""
	.align	4


	//----- nvinfo : EIATTR_CUDA_API_VERSION
	.align		4
        /*0000*/ 	.byte	0x04, 0x37
        /*0002*/ 	.short	(.L_68 - .L_67)
.L_67:
        /*0004*/ 	.word	0x00000082


	//----- nvinfo : EIATTR_KPARAM_INFO
	.align		4
.L_68:
        /*0008*/ 	.byte	0x04, 0x17
        /*000a*/ 	.short	(.L_70 - .L_69)
.L_69:
        /*000c*/ 	.word	0x00000000
        /*0010*/ 	.short	0x0006
        /*0012*/ 	.short	0x0030
        /*0014*/ 	.byte	0x00, 0xf0, 0x21, 0x00


	//----- nvinfo : EIATTR_KPARAM_INFO
	.align		4
.L_70:
        /*0018*/ 	.byte	0x04, 0x17
        /*001a*/ 	.short	(.L_72 - .L_71)
.L_71:
        /*001c*/ 	.word	0x00000000
        /*0020*/ 	.short	0x0005
        /*0022*/ 	.short	0x0020
        /*0024*/ 	.byte	0x00, 0xf0, 0x41, 0x00


	//----- nvinfo : EIATTR_KPARAM_INFO
	.align		4
.L_72:
        /*0028*/ 	.byte	0x04, 0x17
        /*002a*/ 	.short	(.L_74 - .L_73)
.L_73:
        /*002c*/ 	.word	0x00000000
        /*0030*/ 	.short	0x0004
        /*0032*/ 	.short	0x001c
        /*0034*/ 	.byte	0x00, 0xf0, 0x05, 0x00


	//----- nvinfo : EIATTR_KPARAM_INFO
	.align		4
.L_74:
        /*0038*/ 	.byte	0x04, 0x17
        /*003a*/ 	.short	(.L_76 - .L_75)
.L_75:
        /*003c*/ 	.word	0x00000000
        /*0040*/ 	.short	0x0003
        /*0042*/ 	.short	0x0018
        /*0044*/ 	.byte	0x00, 0xf0, 0x11, 0x00


	//----- nvinfo : EIATTR_KPARAM_INFO
	.align		4
.L_76:
        /*0048*/ 	.byte	0x04, 0x17
        /*004a*/ 	.short	(.L_78 - .L_77)
.L_77:
        /*004c*/ 	.word	0x00000000
        /*0050*/ 	.short	0x0002
        /*0052*/ 	.short	0x0010
        /*0054*/ 	.byte	0x00, 0xf0, 0x21, 0x00


	//----- nvinfo : EIATTR_KPARAM_INFO
	.align		4
.L_78:
        /*0058*/ 	.byte	0x04, 0x17
        /*005a*/ 	.short	(.L_80 - .L_79)
.L_79:
        /*005c*/ 	.word	0x00000000
        /*0060*/ 	.short	0x0001
        /*0062*/ 	.short	0x0008
        /*0064*/ 	.byte	0x00, 0xf0, 0x21, 0x00


	//----- nvinfo : EIATTR_KPARAM_INFO
	.align		4
.L_80:
        /*0068*/ 	.byte	0x04, 0x17
        /*006a*/ 	.short	(.L_82 - .L_81)
.L_81:
        /*006c*/ 	.word	0x00000000
        /*0070*/ 	.short	0x0000
        /*0072*/ 	.short	0x0000
        /*0074*/ 	.byte	0x00, 0xf0, 0x21, 0x00


	//----- nvinfo : EIATTR_SPARSE_MMA_MASK
	.align		4
.L_82:
        /*0078*/ 	.byte	0x03, 0x50
        /*007a*/ 	.short	0x0000


	//----- nvinfo : EIATTR_MAXREG_COUNT
	.align		4
        /*007c*/ 	.byte	0x03, 0x1b
        /*007e*/ 	.short	0x0080


	//----- nvinfo : EIATTR_NUM_BARRIERS
	.align		4
        /*0080*/ 	.byte	0x02, 0x4c
        /*0082*/ 	.byte	0x01
	.zero		1


	//----- nvinfo : EIATTR_MERCURY_ISA_VERSION
	.align		4
        /*0084*/ 	.byte	0x03, 0x5f
        /*0086*/ 	.short	0x0101


	//----- nvinfo : EIATTR_COOP_GROUP_MASK_REGIDS
	.align		4
        /*0088*/ 	.byte	0x04, 0x29
        /*008a*/ 	.short	(.L_84 - .L_83)


	//   ....[0]....
.L_83:
        /*008c*/ 	.word	0xffffffff


	//   ....[1]....
        /*0090*/ 	.word	0xffffffff


	//   ....[2]....
        /*0094*/ 	.word	0xffffffff


	//   ....[3]....
        /*0098*/ 	.word	0xffffffff


	//   ....[4]....
        /*009c*/ 	.word	0xffffffff


	//   ....[5]....
        /*00a0*/ 	.word	0xffffffff


	//   ....[6]....
        /*00a4*/ 	.word	0xffffffff


	//   ....[7]....
        /*00a8*/ 	.word	0xffffffff


	//   ....[8]....
        /*00ac*/ 	.word	0xffffffff


	//   ....[9]....
        /*00b0*/ 	.word	0xffffffff


	//   ....[10]....
        /*00b4*/ 	.word	0xffffffff


	//   ....[11]....
        /*00b8*/ 	.word	0xffffffff


	//   ....[12]....
        /*00bc*/ 	.word	0xffffffff


	//   ....[13]....
        /*00c0*/ 	.word	0xffffffff


	//   ....[14]....
        /*00c4*/ 	.word	0xffffffff


	//   ....[15]....
        /*00c8*/ 	.word	0xffffffff


	//   ....[16]....
        /*00cc*/ 	.word	0xffffffff


	//   ....[17]....
        /*00d0*/ 	.word	0xffffffff


	//   ....[18]....
        /*00d4*/ 	.word	0xffffffff


	//   ....[19]....
        /*00d8*/ 	.word	0xffffffff


	//   ....[20]....
        /*00dc*/ 	.word	0xffffffff


	//   ....[21]....
        /*00e0*/ 	.word	0xffffffff


	//   ....[22]....
        /*00e4*/ 	.word	0xffffffff


	//   ....[23]....
        /*00e8*/ 	.word	0xffffffff


	//   ....[24]....
        /*00ec*/ 	.word	0xffffffff


	//   ....[25]....
        /*00f0*/ 	.word	0xffffffff


	//   ....[26]....
        /*00f4*/ 	.word	0xffffffff


	//   ....[27]....
        /*00f8*/ 	.word	0xffffffff


	//   ....[28]....
        /*00fc*/ 	.word	0xffffffff


	//   ....[29]....
        /*0100*/ 	.word	0xffffffff


	//   ....[30]....
        /*0104*/ 	.word	0xffffffff


	//   ....[31]....
        /*0108*/ 	.word	0xffffffff


	//   ....[32]....
        /*010c*/ 	.word	0xffffffff


	//   ....[33]....
        /*0110*/ 	.word	0xffffffff


	//   ....[34]....
        /*0114*/ 	.word	0xffffffff


	//   ....[35]....
        /*0118*/ 	.word	0xffffffff


	//   ....[36]....
        /*011c*/ 	.word	0xffffffff


	//   ....[37]....
        /*0120*/ 	.word	0xffffffff


	//   ....[38]....
        /*0124*/ 	.word	0xffffffff


	//   ....[39]....
        /*0128*/ 	.word	0xffffffff


	//   ....[40]....
        /*012c*/ 	.word	0xffffffff


	//   ....[41]....
        /*0130*/ 	.word	0xffffffff


	//   ....[42]....
        /*0134*/ 	.word	0xffffffff


	//   ....[43]....
        /*0138*/ 	.word	0xffffffff


	//   ....[44]....
        /*013c*/ 	.word	0xffffffff


	//   ....[45]....
        /*0140*/ 	.word	0xffffffff


	//   ....[46]....
        /*0144*/ 	.word	0xffffffff


	//   ....[47]....
        /*0148*/ 	.word	0xffffffff


	//   ....[48]....
        /*014c*/ 	.word	0xffffffff


	//   ....[49]....
        /*0150*/ 	.word	0xffffffff


	//   ....[50]....
        /*0154*/ 	.word	0xffffffff


	//   ....[51]....
        /*0158*/ 	.word	0xffffffff


	//   ....[52]....
        /*015c*/ 	.word	0xffffffff


	//   ....[53]....
        /*0160*/ 	.word	0xffffffff


	//   ....[54]....
        /*0164*/ 	.word	0xffffffff


	//   ....[55]....
        /*0168*/ 	.word	0xffffffff


	//   ....[56]....
        /*016c*/ 	.word	0xffffffff


	//   ....[57]....
        /*0170*/ 	.word	0xffffffff


	//   ....[58]....
        /*0174*/ 	.word	0xffffffff


	//   ....[59]....
        /*0178*/ 	.word	0xffffffff


	//   ....[60]....
        /*017c*/ 	.word	0x0500000a


	//   ....[61]....
        /*0180*/ 	.word	0x0500000a


	//   ....[62]....
        /*0184*/ 	.word	0x0500000a


	//   ....[63]....
        /*0188*/ 	.word	0x0500000a


	//   ....[64]....
        /*018c*/ 	.word	0x0500000a


	//   ....[65]....
        /*0190*/ 	.word	0x0500000a


	//   ....[66]....
        /*0194*/ 	.word	0x0500000a


	//   ....[67]....
        /*0198*/ 	.word	0x0500000a


	//   ....[68]....
        /*019c*/ 	.word	0x0500000a


	//   ....[69]....
        /*01a0*/ 	.word	0x0500000a


	//   ....[70]....
        /*01a4*/ 	.word	0x0500000a


	//   ....[71]....
        /*01a8*/ 	.word	0x0500000a


	//   ....[72]....
        /*01ac*/ 	.word	0x0500000a


	//   ....[73]....
        /*01b0*/ 	.word	0x0500000a


	//   ....[74]....
        /*01b4*/ 	.word	0x0500000a


	//   ....[75]....
        /*01b8*/ 	.word	0x0500000a


	//   ....[76]....
        /*01bc*/ 	.word	0x0500000a


	//   ....[77]....
        /*01c0*/ 	.word	0x0500000a


	//   ....[78]....
        /*01c4*/ 	.word	0x0500000a


	//   ....[79]....
        /*01c8*/ 	.word	0x0500000a


	//   ....[80]....
        /*01cc*/ 	.word	0x0500000a


	//   ....[81]....
        /*01d0*/ 	.word	0x0500000a


	//   ....[82]....
        /*01d4*/ 	.word	0x0500000a


	//   ....[83]....
        /*01d8*/ 	.word	0x0500000a


	//   ....[84]....
        /*01dc*/ 	.word	0x0500000a


	//   ....[85]....
        /*01e0*/ 	.word	0x0500000a


	//   ....[86]....
        /*01e4*/ 	.word	0x0500000a


	//   ....[87]....
        /*01e8*/ 	.word	0x0500000a


	//   ....[88]....
        /*01ec*/ 	.word	0x0500000a


	//   ....[89]....
        /*01f0*/ 	.word	0x0500000a


	//   ....[90]....
        /*01f4*/ 	.word	0x0500000a


	//   ....[91]....
        /*01f8*/ 	.word	0x0500000a


	//   ....[92]....
        /*01fc*/ 	.word	0x0500000a


	//   ....[93]....
        /*0200*/ 	.word	0x0500000a


	//   ....[94]....
        /*0204*/ 	.word	0x0500000a


	//   ....[95]....
        /*0208*/ 	.word	0x0500000a


	//----- nvinfo : EIATTR_COOP_GROUP_INSTR_OFFSETS
	.align		4
.L_84:
        /*020c*/ 	.byte	0x04, 0x28
        /*020e*/ 	.short	(.L_86 - .L_85)


	//   ....[0]....
.L_85:
        /*0210*/ 	.word	0x000004d0


	//   ....[1]....
        /*0214*/ 	.word	0x000006f0


	//   ....[2]....
        /*0218*/ 	.word	0x00000710


	//   ....[3]....
        /*021c*/ 	.word	0x00000730


	//   ....[4]....
        /*0220*/ 	.word	0x00000750


	//   ....[5]....
        /*0224*/ 	.word	0x00000770


	//   ....[6]....
        /*0228*/ 	.word	0x00000b80


	//   ....[7]....
        /*022c*/ 	.word	0x00000ba0


	//   ....[8]....
        /*0230*/ 	.word	0x00000bc0


	//   ....[9]....
        /*0234*/ 	.word	0x00000be0


	//   ....[10]....
        /*0238*/ 	.word	0x00000c00


	//   ....[11]....
        /*023c*/ 	.word	0x00001000


	//   ....[12]....
        /*0240*/ 	.word	0x00001090


	//   ....[13]....
        /*0244*/ 	.word	0x000010f0


	//   ....[14]....
        /*0248*/ 	.word	0x00001160


	//   ....[15]....
        /*024c*/ 	.word	0x000011c0


	//   ....[16]....
        /*0250*/ 	.word	0x00001210


	//   ....[17]....
        /*0254*/ 	.word	0x00001270


	//   ....[18]....
        /*0258*/ 	.word	0x000012c0


	//   ....[19]....
        /*025c*/ 	.word	0x000012e0


	//   ....[20]....
        /*0260*/ 	.word	0x000013a0


	//   ....[21]....
        /*0264*/ 	.word	0x00001430


	//   ....[22]....
        /*0268*/ 	.word	0x00001480


	//   ....[23]....
        /*026c*/ 	.word	0x000014e0


	//   ....[24]....
        /*0270*/ 	.word	0x00001540


	//   ....[25]....
        /*0274*/ 	.word	0x00001580


	//   ....[26]....
        /*0278*/ 	.word	0x000015c0


	//   ....[27]....
        /*027c*/ 	.word	0x00001600


	//   ....[28]....
        /*0280*/ 	.word	0x00001610


	//   ....[29]....
        /*0284*/ 	.word	0x00001a50


	//   ....[30]....
        /*0288*/ 	.word	0x00002430


	//   ....[31]....
        /*028c*/ 	.word	0x00002650


	//   ....[32]....
        /*0290*/ 	.word	0x00002670


	//   ....[33]....
        /*0294*/ 	.word	0x00002690


	//   ....[34]....
        /*0298*/ 	.word	0x000026b0


	//   ....[35]....
        /*029c*/ 	.word	0x000026d0


	//   ....[36]....
        /*02a0*/ 	.word	0x00002a60


	//   ....[37]....
        /*02a4*/ 	.word	0x00002a80


	//   ....[38]....
        /*02a8*/ 	.word	0x00002aa0


	//   ....[39]....
        /*02ac*/ 	.word	0x00002ac0


	//   ....[40]....
        /*02b0*/ 	.word	0x00002ae0


	//   ....[41]....
        /*02b4*/ 	.word	0x00002ee0


	//   ....[42]....
        /*02b8*/ 	.word	0x00002f70


	//   ....[43]....
        /*02bc*/ 	.word	0x00002fd0


	//   ....[44]....
        /*02c0*/ 	.word	0x00003030


	//   ....[45]....
        /*02c4*/ 	.word	0x00003090


	//   ....[46]....
        /*02c8*/ 	.word	0x000030f0


	//   ....[47]....
        /*02cc*/ 	.word	0x00003140


	//   ....[48]....
        /*02d0*/ 	.word	0x000031b0


	//   ....[49]....
        /*02d4*/ 	.word	0x000031c0


	//   ....[50]....
        /*02d8*/ 	.word	0x00003280


	//   ....[51]....
        /*02dc*/ 	.word	0x00003310


	//   ....[52]....
        /*02e0*/ 	.word	0x00003360


	//   ....[53]....
        /*02e4*/ 	.word	0x000033d0


	//   ....[54]....
        /*02e8*/ 	.word	0x00003430


	//   ....[55]....
        /*02ec*/ 	.word	0x00003480


	//   ....[56]....
        /*02f0*/ 	.word	0x000034c0


	//   ....[57]....
        /*02f4*/ 	.word	0x00003520


	//   ....[58]....
        /*02f8*/ 	.word	0x00003530


	//   ....[59]....
        /*02fc*/ 	.word	0x000039a0


	//   ....[60]....
        /*0300*/ 	.word	0x00003f30


	//   ....[61]....
        /*0304*/ 	.word	0x00003fb0


	//   ....[62]....
        /*0308*/ 	.word	0x00004040


	//   ....[63]....
        /*030c*/ 	.word	0x00004120


	//   ....[64]....
        /*0310*/ 	.word	0x000041a0


	//   ....[65]....
        /*0314*/ 	.word	0x00004230


	//   ....[66]....
        /*0318*/ 	.word	0x000042b0


	//   ....[67]....
        /*031c*/ 	.word	0x00004330


	//   ....[68]....
        /*0320*/ 	.word	0x00004360


	//   ....[69]....
        /*0324*/ 	.word	0x00004430


	//   ....[70]....
        /*0328*/ 	.word	0x000044b0


	//   ....[71]....
        /*032c*/ 	.word	0x00004530


	//   ....[72]....
        /*0330*/ 	.word	0x000045e0


	//   ....[73]....
        /*0334*/ 	.word	0x00004670


	//   ....[74]....
        /*0338*/ 	.word	0x000046f0


	//   ....[75]....
        /*033c*/ 	.word	0x00004760


	//   ....[76]....
        /*0340*/ 	.word	0x000047e0


	//   ....[77]....
        /*0344*/ 	.word	0x00004840


	//   ....[78]....
        /*0348*/ 	.word	0x000048b0


	//   ....[79]....
        /*034c*/ 	.word	0x00004930


	//   ....[80]....
        /*0350*/ 	.word	0x000049d0


	//   ....[81]....
        /*0354*/ 	.word	0x00004a90


	//   ....[82]....
        /*0358*/ 	.word	0x00004b30


	//   ....[83]....
        /*035c*/ 	.word	0x00004bc0


	//   ....[84]....
        /*0360*/ 	.word	0x00004c50


	//   ....[85]....
        /*0364*/ 	.word	0x00004cc0


	//   ....[86]....
        /*0368*/ 	.word	0x00004cf0


	//   ....[87]....
        /*036c*/ 	.word	0x00004dc0


	//   ....[88]....
        /*0370*/ 	.word	0x00004e40


	//   ....[89]....
        /*0374*/ 	.word	0x00004ec0


	//   ....[90]....
        /*0378*/ 	.word	0x00004f80


	//   ....[91]....
        /*037c*/ 	.word	0x00005020


	//   ....[92]....
        /*0380*/ 	.word	0x000050b0


	//   ....[93]....
        /*0384*/ 	.word	0x00005140


	//   ....[94]....
        /*0388*/ 	.word	0x000051d0


	//   ....[95]....
        /*038c*/ 	.word	0x00005230


	//----- nvinfo : EIATTR_VRC_CTA_INIT_COUNT
	.align		4
.L_86:
        /*0390*/ 	.byte	0x02, 0x4a
	.zero		1
	.zero		1


	//----- nvinfo : EIATTR_EXIT_INSTR_OFFSETS
	.align		4
        /*0394*/ 	.byte	0x04, 0x1c
        /*0396*/ 	.short	(.L_88 - .L_87)


	//   ....[0]....
.L_87:
        /*0398*/ 	.word	0x00001ce0


	//   ....[1]....
        /*039c*/ 	.word	0x00001d10


	//   ....[2]....
        /*03a0*/ 	.word	0x00003ec0


	//   ....[3]....
        /*03a4*/ 	.word	0x00003ee0


	//----- nvinfo : EIATTR_MAX_THREADS
	.align		4
.L_88:
        /*03a8*/ 	.byte	0x04, 0x05
        /*03aa*/ 	.short	(.L_90 - .L_89)
.L_89:
        /*03ac*/ 	.word	0x000001a0
        /*03b0*/ 	.word	0x00000001
        /*03b4*/ 	.word	0x00000001


	//----- nvinfo : EIATTR_CRS_STACK_SIZE
	.align		4
.L_90:
        /*03b8*/ 	.byte	0x04, 0x1e
        /*03ba*/ 	.short	(.L_92 - .L_91)
.L_91:
        /*03bc*/ 	.word	0x00000000


	//----- nvinfo : EIATTR_CBANK_PARAM_SIZE
	.align		4
.L_92:
        /*03c0*/ 	.byte	0x03, 0x19
        /*03c2*/ 	.short	0x0038


	//----- nvinfo : EIATTR_PARAM_CBANK
	.align		4
        /*03c4*/ 	.byte	0x04, 0x0a
        /*03c6*/ 	.short	(.L_94 - .L_93)
	.align		4
.L_93:
        /*03c8*/ 	.word	index@(.nv.constant0._ZN3cub18CUB_300001_SM_10006detail4scan16DeviceScanKernelINS2_10policy_hubIjjjmN4cuda3std3__44plusIvEEE10Policy1000EN6thrust24THRUST_300001_SM_1000_NS10device_ptrIjEESF_NS0_13ScanTileStateIjLb1EEES9_NS1_10InputValueIjPjEEmjLb0EjEEvT0_T1_T2_iT3_T4_T5_)
        /*03cc*/ 	.short	0x0380
        /*03ce*/ 	.short	0x0038


	//----- nvinfo : EIATTR_SW_WAR
	.align		4
.L_94:
        /*03d0*/ 	.byte	0x04, 0x36
        /*03d2*/ 	.short	(.L_96 - .L_95)
.L_95:
        /*03d4*/ 	.word	0x00000008
.L_96:


//--------------------- .nv.info._ZN3cub18CUB_300001_SM_10006detail4scan16DeviceScanKernelINS2_10policy_hubIjjjjN4cuda3std3__44plusIvEEE10Policy1000EN6thrust24THRUST_300001_SM_1000_NS10device_ptrIjEESF_NS0_13ScanTileStateIjLb1EEES9_NS1_10InputValueIjPjEEjjLb0EjEEvT0_T1_T2_iT3_T4_T5_ --------------------------
	.section	.nv.info._ZN3cub18CUB_300001_SM_10006detail4scan16DeviceScanKernelINS2_10policy_hubIjjjjN4cuda3std3__44plusIvEEE10Policy1000EN6thrust24THRUST_300001_SM_1000_NS10device_ptrIjEESF_NS0_13ScanTileStateIjLb1EEES9_NS1_10InputValueIjPjEEjjLb0EjEEvT0_T1_T2_iT3_T4_T5_,"",@"SHT_CUDA_INFO"
	.sectionflags	@""
	.align	4


	//----- nvinfo : EIATTR_CUDA_API_VERSION
	.align		4
        /*0000*/ 	.byte	0x04, 0x37
        /*0002*/ 	.short	(.L_98 - .L_97)
.L_97:
        /*0004*/ 	.word	0x00000082


	//----- nvinfo : EIATTR_KPARAM_INFO
	.align		4
.L_98:
        /*0008*/ 	.byte	0x04, 0x17
        /*000a*/ 	.short	(.L_100 - .L_99)
.L_99:
        /*000c*/ 	.word	0x00000000
        /*0010*/ 	.short	0x0006
        /*0012*/ 	.short	0x0030
        /*0014*/ 	.byte	0x00, 0xf0, 0x11, 0x00


	//----- nvinfo : EIATTR_KPARAM_INFO
	.align		4
.L_100:
        /*0018*/ 	.byte	0x04, 0x17
        /*001a*/ 	.short	(.L_102 - .L_101)
.L_101:
        /*001c*/ 	.word	0x00000000
        /*0020*/ 	.short	0x0005
        /*0022*/ 	.short	0x0020
        /*0024*/ 	.byte	0x00, 0xf0, 0x41, 0x00


	//----- nvinfo : EIATTR_KPARAM_INFO
	.align		4
.L_102:
        /*0028*/ 	.byte	0x04, 0x17
        /*002a*/ 	.short	(.L_104 - .L_103)
.L_103:
        /*002c*/ 	.word	0x00000000
        /*0030*/ 	.short	0x0004
        /*0032*/ 	.short	0x001c
        /*0034*/ 	.byte	0x00, 0xf0, 0x05, 0x00


	//----- nvinfo : EIATTR_KPARAM_INFO
	.align		4
.L_104:
        /*0038*/ 	.byte	0x04, 0x17
        /*003a*/ 	.short	(.L_106 - .L_105)
.L_105:
        /*003c*/ 	.word	0x00000000
        /*0040*/ 	.short	0x0003
        /*0042*/ 	.short	0x0018
        /*0044*/ 	.byte	0x00, 0xf0, 0x11, 0x00


	//----- nvinfo : EIATTR_KPARAM_INFO
	.align		4
.L_106:
        /*0048*/ 	.byte	0x04, 0x17
        /*004a*/ 	.short	(.L_108 - .L_107)
.L_107:
        /*004c*/ 	.word	0x00000000
        /*0050*/ 	.short	0x0002
        /*0052*/ 	.short	0x0010
        /*0054*/ 	.byte	0x00, 0xf0, 0x21, 0x00


	//----- nvinfo : EIATTR_KPARAM_INFO
	.align		4
.L_108:
        /*0058*/ 	.byte	0x04, 0x17
        /*005a*/ 	.short	(.L_110 - .L_109)
.L_109:
        /*005c*/ 	.word	0x00000000
        /*0060*/ 	.short	0x0001
        /*0062*/ 	.short	0x0008
        /*0064*/ 	.byte	0x00, 0xf0, 0x21, 0x00


	//----- nvinfo : EIATTR_KPARAM_INFO
	.align		4
.L_110:
        /*0068*/ 	.byte	0x04, 0x17
        /*006a*/ 	.short	(.L_112 - .L_111)
.L_111:
        /*006c*/ 	.word	0x00000000
        /*0070*/ 	.short	0x0000
        /*0072*/ 	.short	0x0000
        /*0074*/ 	.byte	0x00, 0xf0, 0x21, 0x00


	//----- nvinfo : EIATTR_SPARSE_MMA_MASK
	.align		4
.L_112:
        /*0078*/ 	.byte	0x03, 0x50
        /*007a*/ 	.short	0x0000


	//----- nvinfo : EIATTR_MAXREG_COUNT
	.align		4
        /*007c*/ 	.byte	0x03, 0x1b
        /*007e*/ 	.short	0x00a8


	//----- nvinfo : EIATTR_NUM_BARRIERS
	.align		4
        /*0080*/ 	.byte	0x02, 0x4c
        /*0082*/ 	.byte	0x01
	.zero		1


	//----- nvinfo : EIATTR_MERCURY_ISA_VERSION
	.align		4
        /*0084*/ 	.byte	0x03, 0x5f
        /*0086*/ 	.short	0x0101


	//----- nvinfo : EIATTR_UNUSED_LOAD_BYTE_OFFSET
	.align		4
        /*0088*/ 	.byte	0x04, 0x44
        /*008a*/ 	.short	(.L_114 - .L_113)


	//   ....[0]....
.L_113:
        /*008c*/ 	.word	0x00002a80
        /*0090*/ 	.word	0x00000fff


	//----- nvinfo : EIATTR_COOP_GROUP_MASK_REGIDS
	.align		4
.L_114:
        /*0094*/ 	.byte	0x04, 0x29
        /*0096*/ 	.short	(.L_116 - .L_115)


	//   ....[0]....
.L_115:
        /*0098*/ 	.word	0xffffffff


	//   ....[1]....
        /*009c*/ 	.word	0xffffffff


	//   ....[2]....
        /*00a0*/ 	.word	0xffffffff


	//   ....[3]....
        /*00a4*/ 	.word	0xffffffff


	//   ....[4]....
        /*00a8*/ 	.word	0xffffffff


	//   ....[5]....
        /*00ac*/ 	.word	0xffffffff


	//   ....[6]....
        /*00b0*/ 	.word	0xffffffff


	//   ....[7]....
        /*00b4*/ 	.word	0xffffffff


	//   ....[8]....
        /*00b8*/ 	.word	0xffffffff


	//   ....[9]....
        /*00bc*/ 	.word	0xffffffff


	//   ....[10]....
        /*00c0*/ 	.word	0xffffffff


	//   ....[11]....
        /*00c4*/ 	.word	0xffffffff


	//   ....[12]....
        /*00c8*/ 	.word	0xffffffff


	//   ....[13]....
        /*00cc*/ 	.word	0xffffffff


	//   ....[14]....
        /*00d0*/ 	.word	0xffffffff


	//   ....[15]....
        /*00d4*/ 	.word	0xffffffff


	//   ....[16]....
        /*00d8*/ 	.word	0xffffffff


	//   ....[17]....
        /*00dc*/ 	.word	0xffffffff


	//   ....[18]....
        /*00e0*/ 	.word	0xffffffff


	//   ....[19]....
        /*00e4*/ 	.word	0xffffffff


	//   ....[20]....
        /*00e8*/ 	.word	0xffffffff


	//   ....[21]....
        /*00ec*/ 	.word	0xffffffff


	//   ....[22]....
        /*00f0*/ 	.word	0xffffffff


	//   ....[23]....
        /*00f4*/ 	.word	0xffffffff


	//   ....[24]....
        /*00f8*/ 	.word	0xffffffff


	//   ....[25]....
        /*00fc*/ 	.word	0xffffffff


	//   ....[26]....
        /*0100*/ 	.word	0xffffffff


	//   ....[27]....
        /*0104*/ 	.word	0xffffffff


	//   ....[28]....
        /*0108*/ 	.word	0xffffffff


	//   ....[29]....
        /*010c*/ 	.word	0xffffffff


	//   ....[30]....
        /*0110*/ 	.word	0xffffffff


	//   ....[31]....
        /*0114*/ 	.word	0xffffffff


	//   ....[32]....
        /*0118*/ 	.word	0xffffffff


	//   ....[33]....
        /*011c*/ 	.word	0xffffffff


	//   ....[34]....
        /*0120*/ 	.word	0xffffffff


	//   ....[35]....
        /*0124*/ 	.word	0xffffffff


	//   ....[36]....
        /*0128*/ 	.word	0xffffffff


	//   ....[37]....
        /*012c*/ 	.word	0xffffffff


	//   ....[38]....
        /*0130*/ 	.word	0xffffffff


	//   ....[39]....
        /*0134*/ 	.word	0xffffffff


	//   ....[40]....
        /*0138*/ 	.word	0xffffffff


	//   ....[41]....
        /*013c*/ 	.word	0xffffffff


	//   ....[42]....
        /*0140*/ 	.word	0xffffffff


	//   ....[43]....
        /*0144*/ 	.word	0xffffffff


	//   ....[44]....
        /*0148*/ 	.word	0xffffffff


	//   ....[45]....
        /*014c*/ 	.word	0xffffffff


	//   ....[46]....
        /*0150*/ 	.word	0xffffffff


	//   ....[47]....
        /*0154*/ 	.word	0xffffffff


	//   ....[48]....
        /*0158*/ 	.word	0xffffffff


	//   ....[49]....
        /*015c*/ 	.word	0xffffffff


	//   ....[50]....
        /*0160*/ 	.word	0xffffffff


	//   ....[51]....
        /*0164*/ 	.word	0xffffffff


	//   ....[52]....
        /*0168*/ 	.word	0xffffffff


	//   ....[53]....
        /*016c*/ 	.word	0xffffffff


	//   ....[54]....
        /*0170*/ 	.word	0xffffffff


	//   ....[55]....
        /*0174*/ 	.word	0xffffffff


	//   ....[56]....
        /*0178*/ 	.word	0xffffffff


	//   ....[57]....
        /*017c*/ 	.word	0xffffffff


	//   ....[58]....
        /*0180*/ 	.word	0xffffffff


	//   ....[59]....
        /*0184*/ 	.word	0xffffffff


	//   ....[60]....
        /*0188*/ 	.word	0x05000015


	//   ....[61]....
        /*018c*/ 	.word	0x05000015


	//   ....[62]....
        /*0190*/ 	.word	0x05000015


	//   ....[63]....
        /*0194*/ 	.word	0x05000015


	//   ....[64]....
        /*0198*/ 	.word	0x05000015


	//   ....[65]....
        /*019c*/ 	.word	0x05000015


	//   ....[66]....
        /*01a0*/ 	.word	0x05000015


	//   ....[67]....
        /*01a4*/ 	.word	0x05000015


	//   ....[68]....
        /*01a8*/ 	.word	0x05000015


	//   ....[69]....
        /*01ac*/ 	.word	0x05000015


	//   ....[70]....
        /*01b0*/ 	.word	0x05000015


	//   ....[71]....
        /*01b4*/ 	.word	0x05000015


	//   ....[72]....
        /*01b8*/ 	.word	0x05000015


	//   ....[73]....
        /*01bc*/ 	.word	0x05000015


	//   ....[74]....
        /*01c0*/ 	.word	0x05000015


	//   ....[75]....
        /*01c4*/ 	.word	0x05000015


	//   ....[76]....
        /*01c8*/ 	.word	0x05000015


	//   ....[77]....
        /*01cc*/ 	.word	0x05000015


	//   ....[78]....
        /*01d0*/ 	.word	0x05000015


	//   ....[79]....
        /*01d4*/ 	.word	0x05000015


	//   ....[80]....
        /*01d8*/ 	.word	0x05000015


	//   ....[81]....
        /*01dc*/ 	.word	0x05000015


	//   ....[82]....
        /*01e0*/ 	.word	0x05000015


	//   ....[83]....
        /*01e4*/ 	.word	0x05000015


	//   ....[84]....
        /*01e8*/ 	.word	0x05000015


	//   ....[85]....
        /*01ec*/ 	.word	0x05000015


	//   ....[86]....
        /*01f0*/ 	.word	0x05000015


	//   ....[87]....
        /*01f4*/ 	.word	0x05000015


	//   ....[88]....
        /*01f8*/ 	.word	0x05000015


	//   ....[89]....
        /*01fc*/ 	.word	0x05000015


	//   ....[90]....
        /*0200*/ 	.word	0x05000015


	//   ....[91]....
        /*0204*/ 	.word	0x05000015


	//   ....[92]....
        /*0208*/ 	.word	0x05000015


	//   ....[93]....
        /*020c*/ 	.word	0x05000015


	//   ....[94]....
        /*0210*/ 	.word	0x05000015


	//   ....[95]....
        /*0214*/ 	.word	0x05000015


	//----- nvinfo : EIATTR_COOP_GROUP_INSTR_OFFSETS
	.align		4
.L_116:
        /*0218*/ 	.byte	0x04, 0x28
        /*021a*/ 	.short	(.L_118 - .L_117)


	//   ....[0]....
.L_117:
        /*021c*/ 	.word	0x00000510


	//   ....[1]....
        /*0220*/ 	.word	0x000006d0


	//   ....[2]....
        /*0224*/ 	.word	0x000006f0


	//   ....[3]....
        /*0228*/ 	.word	0x00000710


	//   ....[4]....
        /*022c*/ 	.word	0x00000730


	//   ....[5]....
        /*0230*/ 	.word	0x00000750


	//   ....[6]....
        /*0234*/ 	.word	0x00000b40


	//   ....[7]....
        /*0238*/ 	.word	0x00000b60


	//   ....[8]....
        /*023c*/ 	.word	0x00000b80


	//   ....[9]....
        /*0240*/ 	.word	0x00000ba0


	//   ....[10]....
        /*0244*/ 	.word	0x00000bc0


	//   ....[11]....
        /*0248*/ 	.word	0x00000f70


	//   ....[12]....
        /*024c*/ 	.word	0x00001140


	//   ....[13]....
        /*0250*/ 	.word	0x000011a0


	//   ....[14]....
        /*0254*/ 	.word	0x00001240


	//   ....[15]....
        /*0258*/ 	.word	0x000012b0


	//   ....[16]....
        /*025c*/ 	.word	0x00001300


	//   ....[17]....
        /*0260*/ 	.word	0x00001340


	//   ....[18]....
        /*0264*/ 	.word	0x00001380


	//   ....[19]....
        /*0268*/ 	.word	0x00001390


	//   ....[20]....
        /*026c*/ 	.word	0x00001470


	//   ....[21]....
        /*0270*/ 	.word	0x00001640


	//   ....[22]....
        /*0274*/ 	.word	0x00001690


	//   ....[23]....
        /*0278*/ 	.word	0x000016f0


	//   ....[24]....
        /*027c*/ 	.word	0x00001750


	//   ....[25]....
        /*0280*/ 	.word	0x00001790


	//   ....[26]....
        /*0284*/ 	.word	0x000017d0


	//   ....[27]....
        /*0288*/ 	.word	0x00001810


	//   ....[28]....
        /*028c*/ 	.word	0x00001820


	//   ....[29]....
        /*0290*/ 	.word	0x00001cd0


	//   ....[30]....
        /*0294*/ 	.word	0x000027b0


	//   ....[31]....
        /*0298*/ 	.word	0x00002970


	//   ....[32]....
        /*029c*/ 	.word	0x00002990


	//   ....[33]....
        /*02a0*/ 	.word	0x000029b0


	//   ....[34]....
        /*02a4*/ 	.word	0x000029d0


	//   ....[35]....
        /*02a8*/ 	.word	0x000029f0


	//   ....[36]....
        /*02ac*/ 	.word	0x00002d70


	//   ....[37]....
        /*02b0*/ 	.word	0x00002d90


	//   ....[38]....
        /*02b4*/ 	.word	0x00002db0


	//   ....[39]....
        /*02b8*/ 	.word	0x00002dd0


	//   ....[40]....
        /*02bc*/ 	.word	0x00002df0


	//   ....[41]....
        /*02c0*/ 	.word	0x000031a0


	//   ....[42]....
        /*02c4*/ 	.word	0x00003370


	//   ....[43]....
        /*02c8*/ 	.word	0x000033d0


	//   ....[44]....
        /*02cc*/ 	.word	0x00003440


	//   ....[45]....
        /*02d0*/ 	.word	0x000034b0


	//   ....[46]....
        /*02d4*/ 	.word	0x00003500


	//   ....[47]....
        /*02d8*/ 	.word	0x00003550


	//   ....[48]....
        /*02dc*/ 	.word	0x000035b0


	//   ....[49]....
        /*02e0*/ 	.word	0x000035c0


	//   ....[50]....
        /*02e4*/ 	.word	0x00003680


	//   ....[51]....
        /*02e8*/ 	.word	0x00003850


	//   ....[52]....
        /*02ec*/ 	.word	0x000038a0


	//   ....[53]....
        /*02f0*/ 	.word	0x00003910


	//   ....[54]....
        /*02f4*/ 	.word	0x00003970


	//   ....[55]....
        /*02f8*/ 	.word	0x000039c0


	//   ....[56]....
        /*02fc*/ 	.word	0x00003a20


	//   ....[57]....
        /*0300*/ 	.word	0x00003a60


	//   ....[58]....
        /*0304*/ 	.word	0x00003a70


	//   ....[59]....
        /*0308*/ 	.word	0x00003ee0


	//   ....[60]....
        /*030c*/ 	.word	0x00004560


	//   ....[61]....
        /*0310*/ 	.word	0x000045e0


	//   ....[62]....
        /*0314*/ 	.word	0x00004670


	//   ....[63]....
        /*0318*/ 	.word	0x00004760


	//   ....[64]....
        /*031c*/ 	.word	0x00004800


	//   ....[65]....
        /*0320*/ 	.word	0x00004880


	//   ....[66]....
        /*0324*/ 	.word	0x00004910


	//   ....[67]....
        /*0328*/ 	.word	0x00004990


	//   ....[68]....
        /*032c*/ 	.word	0x000049c0


	//   ....[69]....
        /*0330*/ 	.word	0x00004a70


	//   ....[70]....
        /*0334*/ 	.word	0x00004af0


	//   ....[71]....
        /*0338*/ 	.word	0x00004b70


	//   ....[72]....
        /*033c*/ 	.word	0x00004c30


	//   ....[73]....
        /*0340*/ 	.word	0x00004cc0


	//   ....[74]....
        /*0344*/ 	.word	0x00004d40


	//   ....[75]....
        /*0348*/ 	.word	0x00004dc0


	//   ....[76]....
        /*034c*/ 	.word	0x00004e40


	//   ....[77]....
        /*0350*/ 	.word	0x00004ea0


	//   ....[78]....
        /*0354*/ 	.word	0x00004f10


	//   ....[79]....
        /*0358*/ 	.word	0x00004f90


	//   ....[80]....
        /*035c*/ 	.word	0x00005020


	//   ....[81]....
        /*0360*/ 	.word	0x000050d0


	//   ....[82]....
        /*0364*/ 	.word	0x00005180


	//   ....[83]....
        /*0368*/ 	.word	0x00005210


	//   ....[84]....
        /*036c*/ 	.word	0x000052a0


	//   ....[85]....
        /*0370*/ 	.word	0x00005340


	//   ....[86]....
        /*0374*/ 	.word	0x00005370


	//   ....[87]....
        /*0378*/ 	.word	0x00005420


	//   ....[88]....
        /*037c*/ 	.word	0x000054a0


	//   ....[89]....
        /*0380*/ 	.word	0x00005520


	//   ....[90]....
        /*0384*/ 	.word	0x000055e0


	//   ....[91]....
        /*0388*/ 	.word	0x00005690


	//   ....[92]....
        /*038c*/ 	.word	0x00005720


	//   ....[93]....
        /*0390*/ 	.word	0x000057a0


	//   ....[94]....
        /*0394*/ 	.word	0x00005830


	//   ....[95]....
        /*0398*/ 	.word	0x00005890


	//----- nvinfo : EIATTR_VRC_CTA_INIT_COUNT
	.align		4
.L_118:
        /*039c*/ 	.byte	0x02, 0x4a
	.zero		1
	.zero		1


	//----- nvinfo : EIATTR_EXIT_INSTR_OFFSETS
	.align		4
        /*03a0*/ 	.byte	0x04, 0x1c
        /*03a2*/ 	.short	(.L_120 - .L_119)


	//   ....[0]....
.L_119:
        /*03a4*/ 	.word	0x00001fa0


	//   ....[1]....
        /*03a8*/ 	.word	0x00001fc0


	//   ....[2]....
        /*03ac*/ 	.word	0x000044f0


	//   ....[3]....
        /*03b0*/ 	.word	0x00004510


	//----- nvinfo : EIATTR_MAX_THREADS
	.align		4
.L_120:
        /*03b4*/ 	.byte	0x04, 0x05
        /*03b6*/ 	.short	(.L_122 - .L_121)
.L_121:
        /*03b8*/ 	.word	0x00000180
        /*03bc*/ 	.word	0x00000001
        /*03c0*/ 	.word	0x00000001


	//----- nvinfo : EIATTR_CRS_STACK_SIZE
	.align		4
.L_122:
        /*03c4*/ 	.byte	0x04, 0x1e
        /*03c6*/ 	.short	(.L_124 - .L_123)
.L_123:
        /*03c8*/ 	.word	0x00000000


	//----- nvinfo : EIATTR_CBANK_PARAM_SIZE
	.align		4
.L_124:
        /*03cc*/ 	.byte	0x03, 0x19
        /*03ce*/ 	.short	0x0034


	//----- nvinfo : EIATTR_PARAM_CBANK
	.align		4
        /*03d0*/ 	.byte	0x04, 0x0a
        /*03d2*/ 	.short	(.L_126 - .L_125)
	.align		4
.L_125:
        /*03d4*/ 	.word	index@(.nv.constant0._ZN3cub18CUB_300001_SM_10006detail4scan16DeviceScanKernelINS2_10policy_hubIjjjjN4cuda3std3__44plusIvEEE10Policy1000EN6thrust24THRUST_300001_SM_1000_NS10device_ptrIjEESF_NS0_13ScanTileStateIjLb1EEES9_NS1_10InputValueIjPjEEjjLb0EjEEvT0_T1_T2_iT3_T4_T5_)
        /*03d8*/ 	.short	0x0380
        /*03da*/ 	.short	0x0034


	//----- nvinfo : EIATTR_SW_WAR
	.align		4
.L_126:
        /*03dc*/ 	.byte	0x04, 0x36
        /*03de*/ 	.short	(.L_128 - .L_127)
.L_127:
        /*03e0*/ 	.word	0x00000008
.L_128:


//--------------------- .nv.info._ZN3cub18CUB_300001_SM_10006detail4scan20DeviceScanInitKernelINS0_13ScanTileStateIjLb1EEEEEvT_i --------------------------
	.section	.nv.info._ZN3cub18CUB_300001_SM_10006detail4scan20DeviceScanInitKernelINS0_13ScanTileStateIjLb1EEEEEvT_i,"",@"SHT_CUDA_INFO"
	.sectionflags	@""
	.align	4


	//----- nvinfo : EIATTR_CUDA_API_VERSION
	.align		4
        /*0000*/ 	.byte	0x04, 0x37
        /*0002*/ 	.short	(.L_130 - .L_129)
.L_129:
        /*0004*/ 	.word	0x00000082


	//----- nvinfo : EIATTR_KPARAM_INFO
	.align		4
.L_130:
        /*0008*/ 	.byte	0x04, 0x17
        /*000a*/ 	.short	(.L_132 - .L_131)
.L_131:
        /*000c*/ 	.word	0x00000000
        /*0010*/ 	.short	0x0001
        /*0012*/ 	.short	0x0008
        /*0014*/ 	.byte	0x00, 0xf0, 0x11, 0x00


	//----- nvinfo : EIATTR_KPARAM_INFO
	.align		4
.L_132:
        /*0018*/ 	.byte	0x04, 0x17
        /*001a*/ 	.short	(.L_134 - .L_133)
.L_133:
        /*001c*/ 	.word	0x00000000
        /*0020*/ 	.short	0x0000
        /*0022*/ 	.short	0x0000
        /*0024*/ 	.byte	0x00, 0xf0, 0x21, 0x00


	//----- nvinfo : EIATTR_SPARSE_MMA_MASK
	.align		4
.L_134:
        /*0028*/ 	.byte	0x03, 0x50
        /*002a*/ 	.short	0x0000


	//----- nvinfo : EIATTR_MAXREG_COUNT
	.align		4
        /*002c*/ 	.byte	0x03, 0x1b
        /*002e*/ 	.short	0x00ff


	//----- nvinfo : EIATTR_MERCURY_ISA_VERSION
	.align		4
        /*0030*/ 	.byte	0x03, 0x5f
        /*0032*/ 	.short	0x0101


	//----- nvinfo : EIATTR_VRC_CTA_INIT_COUNT
	.align		4
        /*0034*/ 	.byte	0x02, 0x4a
	.zero		1
	.zero		1


	//----- nvinfo : EIATTR_EXIT_INSTR_OFFSETS
	.align		4
        /*0038*/ 	.byte	0x04, 0x1c
        /*003a*/ 	.short	(.L_136 - .L_135)


	//   ....[0]....
.L_135:
        /*003c*/ 	.word	0x000000f0


	//   ....[1]....
        /*0040*/ 	.word	0x00000130


	//----- nvinfo : EIATTR_CBANK_PARAM_SIZE
	.align		4
.L_136:
        /*0044*/ 	.byte	0x03, 0x19
        /*0046*/ 	.short	0x000c


	//----- nvinfo : EIATTR_PARAM_CBANK
	.align		4
        /*0048*/ 	.byte	0x04, 0x0a
        /*004a*/ 	.short	(.L_138 - .L_137)
	.align		4
.L_137:
        /*004c*/ 	.word	index@(.nv.constant0._ZN3cub18CUB_300001_SM_10006detail4scan20DeviceScanInitKernelINS0_13ScanTileStateIjLb1EEEEEvT_i)
        /*0050*/ 	.short	0x0380
        /*0052*/ 	.short	0x000c


	//----- nvinfo : EIATTR_SW_WAR
	.align		4
.L_138:
        /*0054*/ 	.byte	0x04, 0x36
        /*0056*/ 	.short	(.L_140 - .L_139)
.L_139:
        /*0058*/ 	.word	0x00000008
.L_140:


//--------------------- .nv.info._ZN3cub18CUB_300001_SM_10006detail11EmptyKernelIvEEvv --------------------------
	.section	.nv.info._ZN3cub18CUB_300001_SM_10006detail11EmptyKernelIvEEvv,"",@"SHT_CUDA_INFO"
	.sectionflags	@""
	.align	4


	//----- nvinfo : EIATTR_CUDA_API_VERSION
	.align		4
        /*0000*/ 	.byte	0x04, 0x37
        /*0002*/ 	.short	(.L_142 - .L_141)
.L_141:
        /*0004*/ 	.word	0x00000082


	//----- nvinfo : EIATTR_SPARSE_MMA_MASK
	.align		4
.L_142:
        /*0008*/ 	.byte	0x03, 0x50
        /*000a*/ 	.short	0x0000


	//----- nvinfo : EIATTR_MAXREG_COUNT
	.align		4
        /*000c*/ 	.byte	0x03, 0x1b
        /*000e*/ 	.short	0x00ff


	//----- nvinfo : EIATTR_MERCURY_ISA_VERSION
	.align		4
        /*0010*/ 	.byte	0x03, 0x5f
        /*0012*/ 	.short	0x0101


	//----- nvinfo : EIATTR_VRC_CTA_INIT_COUNT
	.align		4
        /*0014*/ 	.byte	0x02, 0x4a
	.zero		1
	.zero		1


	//----- nvinfo : EIATTR_EXIT_INSTR_OFFSETS
	.align		4
        /*0018*/ 	.byte	0x04, 0x1c
        /*001a*/ 	.short	(.L_144 - .L_143)


	//   ....[0]....
.L_143:
        /*001c*/ 	.word	0x00000010


	//----- nvinfo : EIATTR_SW_WAR
	.align		4
.L_144:
        /*0020*/ 	.byte	0x04, 0x36
        /*0022*/ 	.short	(.L_146 - .L_145)
.L_145:
        /*0024*/ 	.word	0x00000008
.L_146:


//--------------------- .nv.callgraph             --------------------------
	.section	.nv.callgraph,"",@"SHT_CUDA_CALLGRAPH"
	.align	4
	.sectionentsize	8
	.align		4
        /*0000*/ 	.word	0x00000000
	.align		4
        /*0004*/ 	.word	0xffffffff
	.align		4
        /*0008*/ 	.word	0x00000000
	.align		4
        /*000c*/ 	.word	0xfffffffe
	.align		4
        /*0010*/ 	.word	0x00000000
	.align		4
        /*0014*/ 	.word	0xfffffffd
	.align		4
        /*0018*/ 	.word	0x00000000
	.align		4
        /*001c*/ 	.word	0xfffffffc


//--------------------- .nv.constant4             --------------------------
	.section	.nv.constant4,"a",@progbits
	.align	8
	.align		8
.nv.constant4:
        /*0000*/ 	.dword	_ZN41_INTERNAL_af9ff580_4_k_cu_703625e1_1088204cuda3std3__45__cpo5beginE
	.align		8
        /*0008*/ 	.dword	_ZN41_INTERNAL_af9ff580_4_k_cu_703625e1_1088204cuda3std3__45__cpo3endE
	.align		8
        /*0010*/ 	.dword	_ZN41_INTERNAL_af9ff580_4_k_cu_703625e1_1088204cuda3std3__45__cpo6cbeginE
	.align		8
        /*0018*/ 	.dword	_ZN41_INTERNAL_af9ff580_4_k_cu_703625e1_1088204cuda3std3__45__cpo4cendE
	.align		8
        /*0020*/ 	.dword	_ZN41_INTERNAL_af9ff580_4_k_cu_703625e1_1088204cuda3std3__45__cpo6rbeginE
	.align		8
        /*0028*/ 	.dword	_ZN41_INTERNAL_af9ff580_4_k_cu_703625e1_1088204cuda3std3__45__cpo4rendE
	.align		8
        /*0030*/ 	.dword	_ZN41_INTERNAL_af9ff580_4_k_cu_703625e1_1088204cuda3std3__45__cpo7crbeginE
	.align		8
        /*0038*/ 	.dword	_ZN41_INTERNAL_af9ff580_4_k_cu_703625e1_1088204cuda3std3__45__cpo5crendE
	.align		8
        /*0040*/ 	.dword	_ZN41_INTERNAL_af9ff580_4_k_cu_703625e1_1088204cuda3std3__443_GLOBAL__N__af9ff580_4_k_cu_703625e1_1088206ignoreE
	.align		8
        /*0048*/ 	.dword	_ZN41_INTERNAL_af9ff580_4_k_cu_703625e1_1088204cuda3std3__419piecewise_constructE
	.align		8
        /*0050*/ 	.dword	_ZN41_INTERNAL_af9ff580_4_k_cu_703625e1_1088204cuda3std3__48in_placeE
	.align		8
        /*0058*/ 	.dword	_ZN41_INTERNAL_af9ff580_4_k_cu_703625e1_1088204cuda3std3__420unreachable_sentinelE
	.align		8
        /*0060*/ 	.dword	_ZN41_INTERNAL_af9ff580_4_k_cu_703625e1_1088204cuda3std3__47nulloptE
	.align		8
        /*0068*/ 	.dword	_ZN41_INTERNAL_af9ff580_4_k_cu_703625e1_1088204cuda3std3__48unexpectE
	.align		8
        /*0070*/ 	.dword	_ZN41_INTERNAL_af9ff580_4_k_cu_703625e1_1088204cuda3std6ranges3__45__cpo4swapE
	.align		8
        /*0078*/ 	.dword	_ZN41_INTERNAL_af9ff580_4_k_cu_703625e1_1088204cuda3std6ranges3__45__cpo9iter_moveE
	.align		8
        /*0080*/ 	.dword	_ZN41_INTERNAL_af9ff580_4_k_cu_703625e1_1088204cuda3std6ranges3__45__cpo5beginE
	.align		8
        /*0088*/ 	.dword	_ZN41_INTERNAL_af9ff580_4_k_cu_703625e1_1088204cuda3std6ranges3__45__cpo3endE
	.align		8
        /*0090*/ 	.dword	_ZN41_INTERNAL_af9ff580_4_k_cu_703625e1_1088204cuda3std6ranges3__45__cpo6cbeginE
	.align		8
        /*0098*/ 	.dword	_ZN41_INTERNAL_af9ff580_4_k_cu_703625e1_1088204cuda3std6ranges3__45__cpo4cendE
	.align		8
        /*00a0*/ 	.dword	_ZN41_INTERNAL_af9ff580_4_k_cu_703625e1_1088204cuda3std6ranges3__45__cpo7advanceE
	.align		8
        /*00a8*/ 	.dword	_ZN41_INTERNAL_af9ff580_4_k_cu_703625e1_1088204cuda3std6ranges3__45__cpo9iter_swapE
	.align		8
        /*00b0*/ 	.dword	_ZN41_INTERNAL_af9ff580_4_k_cu_703625e1_1088204cuda3std6ranges3__45__cpo4nextE
	.align		8
        /*00b8*/ 	.dword	_ZN41_INTERNAL_af9ff580_4_k_cu_703625e1_1088204cuda3std6ranges3__45__cpo4prevE
	.align		8
        /*00c0*/ 	.dword	_ZN41_INTERNAL_af9ff580_4_k_cu_703625e1_1088204cuda3std6ranges3__45__cpo4dataE
	.align		8
        /*00c8*/ 	.dword	_ZN41_INTERNAL_af9ff580_4_k_cu_703625e1_1088204cuda3std6ranges3__45__cpo5cdataE
	.align		8
        /*00d0*/ 	.dword	_ZN41_INTERNAL_af9ff580_4_k_cu_703625e1_1088204cuda3std6ranges3__45__cpo4sizeE
	.align		8
        /*00d8*/ 	.dword	_ZN41_INTERNAL_af9ff580_4_k_cu_703625e1_1088204cuda3std6ranges3__45__cpo5ssizeE
	.align		8
        /*00e0*/ 	.dword	_ZN41_INTERNAL_af9ff580_4_k_cu_703625e1_1088204cuda3std6ranges3__45__cpo8distanceE
	.align		8
        /*00e8*/ 	.dword	_ZN41_INTERNAL_af9ff580_4_k_cu_703625e1_1088206thrust24THRUST_300001_SM_1000_NS8cuda_cub3parE
	.align		8
        /*00f0*/ 	.dword	_ZN41_INTERNAL_af9ff580_4_k_cu_703625e1_1088206thrust24THRUST_300001_SM_1000_NS8cuda_cub10par_nosyncE
	.align		8
        /*00f8*/ 	.dword	_ZN41_INTERNAL_af9ff580_4_k_cu_703625e1_1088206thrust24THRUST_300001_SM_1000_NS6system6detail10sequential3seqE
	.align		8
        /*0100*/ 	.dword	_ZN41_INTERNAL_af9ff580_4_k_cu_703625e1_1088206thrust24THRUST_300001_SM_1000_NS12placeholders2_1E
	.align		8
        /*0108*/ 	.dword	_ZN41_INTERNAL_af9ff580_4_k_cu_703625e1_1088206thrust24THRUST_300001_SM_1000_NS12placeholders2_2E
	.align		8
        /*0110*/ 	.dword	_ZN41_INTERNAL_af9ff580_4_k_cu_703625e1_1088206thrust24THRUST_300001_SM_1000_NS12placeholders2_3E
	.align		8
        /*0118*/ 	.dword	_ZN41_INTERNAL_af9ff580_4_k_cu_703625e1_1088206thrust24THRUST_300001_SM_1000_NS12placeholders2_4E
	.align		8
        /*0120*/ 	.dword	_ZN41_INTERNAL_af9ff580_4_k_cu_703625e1_1088206thrust24THRUST_300001_SM_1000_NS12placeholders2_5E
	.align		8
        /*0128*/ 	.dword	_ZN41_INTERNAL_af9ff580_4_k_cu_703625e1_1088206thrust24THRUST_300001_SM_1000_NS12placeholders2_6E
	.align		8
        /*0130*/ 	.dword	_ZN41_INTERNAL_af9ff580_4_k_cu_703625e1_1088206thrust24THRUST_300001_SM_1000_NS12placeholders2_7E
	.align		8
        /*0138*/ 	.dword	_ZN41_INTERNAL_af9ff580_4_k_cu_703625e1_1088206thrust24THRUST_300001_SM_1000_NS12placeholders2_8E
	.align		8
        /*0140*/ 	.dword	_ZN41_INTERNAL_af9ff580_4_k_cu_703625e1_1088206thrust24THRUST_300001_SM_1000_NS12placeholders2_9E
	.align		8
        /*0148*/ 	.dword	_ZN41_INTERNAL_af9ff580_4_k_cu_703625e1_1088206thrust24THRUST_300001_SM_1000_NS12placeholders3_10E
	.align		8
        /*0150*/ 	.dword	_ZN41_INTERNAL_af9ff580_4_k_cu_703625e1_1088206thrust24THRUST_300001_SM_1000_NS3seqE


//--------------------- .text._ZN3cub18CUB_300001_SM_10006detail4scan16DeviceScanKernelINS2_10policy_hubIjjjmN4cuda3std3__44plusIvEEE10Policy1000EN6thrust24THRUST_300001_SM_1000_NS10device_ptrIjEESF_NS0_13ScanTileStateIjLb1EEES9_NS1_10InputValueIjPjEEmjLb0EjEEvT0_T1_T2_iT3_T4_T5_ --------------------------
	.section	.text._ZN3cub18CUB_300001_SM_10006detail4scan16DeviceScanKernelINS2_10policy_hubIjjjmN4cuda3std3__44plusIvEEE10Policy1000EN6thrust24THRUST_300001_SM_1000_NS10device_ptrIjEESF_NS0_13ScanTileStateIjLb1EEES9_NS1_10InputValueIjPjEEmjLb0EjEEvT0_T1_T2_iT3_T4_T5_,"ax",@progbits
	.align	128
        .global         _ZN3cub18CUB_300001_SM_10006detail4scan16DeviceScanKernelINS2_10policy_hubIjjjmN4cuda3std3__44plusIvEEE10Policy1000EN6thrust24THRUST_300001_SM_1000_NS10device_ptrIjEESF_NS0_13ScanTileStateIjLb1EEES9_NS1_10InputValueIjPjEEmjLb0EjEEvT0_T1_T2_iT3_T4_T5_
        .type           _ZN3cub18CUB_300001_SM_10006detail4scan16DeviceScanKernelINS2_10policy_hubIjjjmN4cuda3std3__44plusIvEEE10Policy1000EN6thrust24THRUST_300001_SM_1000_NS10device_ptrIjEESF_NS0_13ScanTileStateIjLb1EEES9_NS1_10InputValueIjPjEEmjLb0EjEEvT0_T1_T2_iT3_T4_T5_,@function
        .size           _ZN3cub18CUB_300001_SM_10006detail4scan16DeviceScanKernelINS2_10policy_hubIjjjmN4cuda3std3__44plusIvEEE10Policy1000EN6thrust24THRUST_300001_SM_1000_NS10device_ptrIjEESF_NS0_13ScanTileStateIjLb1EEES9_NS1_10InputValueIjPjEEmjLb0EjEEvT0_T1_T2_iT3_T4_T5_,(.L_x_188 - _ZN3cub18CUB_300001_SM_10006detail4scan16DeviceScanKernelINS2_10policy_hubIjjjmN4cuda3std3__44plusIvEEE10Policy1000EN6thrust24THRUST_300001_SM_1000_NS10device_ptrIjEESF_NS0_13ScanTileStateIjLb1EEES9_NS1_10InputValueIjPjEEmjLb0EjEEvT0_T1_T2_iT3_T4_T5_)
        .other          _ZN3cub18CUB_300001_SM_10006detail4scan16DeviceScanKernelINS2_10policy_hubIjjjmN4cuda3std3__44plusIvEEE10Policy1000EN6thrust24THRUST_300001_SM_1000_NS10device_ptrIjEESF_NS0_13ScanTileStateIjLb1EEES9_NS1_10InputValueIjPjEEmjLb0EjEEvT0_T1_T2_iT3_T4_T5_,@"STO_CUDA_ENTRY STV_DEFAULT"
_ZN3cub18CUB_300001_SM_10006detail4scan16DeviceScanKernelINS2_10policy_hubIjjjmN4cuda3std3__44plusIvEEE10Policy1000EN6thrust24THRUST_300001_SM_1000_NS10device_ptrIjEESF_NS0_13ScanTileStateIjLb1EEES9_NS1_10InputValueIjPjEEmjLb0EjEEvT0_T1_T2_iT3_T4_T5_:
.text._ZN3cub18CUB_300001_SM_10006detail4scan16DeviceScanKernelINS2_10policy_hubIjjjmN4cuda3std3__44plusIvEEE10Policy1000EN6thrust24THRUST_300001_SM_1000_NS10device_ptrIjEESF_NS0_13ScanTileStateIjLb1EEES9_NS1_10InputValueIjPjEEmjLb0EjEEvT0_T1_T2_iT3_T4_T5_:
[----:B------:R-:W-:Y:S01]  /*0000*/  LDC R1, c[0x0][0x37c] ;  /* 0x0000df00ff017b82 */ /* 0x000fe20000000800 */
[----:B------:R-:W0:Y:S01]  /*0010*/  LDCU UR4, c[0x0][0x3a0] ;  /* 0x00007400ff0477ac */ /* 0x000e220008000800 */
[----:B------:R-:W1:Y:S06]  /*0020*/  LDCU.64 UR12, c[0x0][0x358] ;  /* 0x00006b00ff0c77ac */ /* 0x000e6c0008000a00 */
[----:B------:R-:W2:Y:S01]  /*0030*/  S2UR UR6, SR_CTAID.X ;  /* 0x00000000000679c3 */ /* 0x000ea20000002500 */
[----:B------:R-:W3:Y:S01]  /*0040*/  LDCU.64 UR8, c[0x0][0x3b0] ;  /* 0x00007600ff0877ac */ /* 0x000ee20008000a00 */
[----:B0-----:R-:W-:-:S06]  /*0050*/  UPRMT UR4, UR4, 0x7770, URZ ;  /* 0x0000777004047896 */ /* 0x001fcc00080000ff */
[----:B------:R-:W-:-:S05]  /*0060*/  ISETP.NE.AND P0, PT, RZ, UR4, PT ;  /* 0x00000004ff007c0c */ /* 0x000fca000bf05270 */
[----:B------:R-:W2:Y:S08]  /*0070*/  LDCU UR4, c[0x0][0x398] ;  /* 0x00007300ff0477ac */ /* 0x000eb00008000800 */
[----:B------:R-:W1:Y:S02]  /*0080*/  @P0 LDC.64 R2, c[0x0][0x3a8] ;  /* 0x0000ea00ff020b82 */ /* 0x000e640000000a00 */
[----:B-1----:R0:W5:Y:S01]  /*0090*/  @P0 LDG.E R39, desc[UR12][R2.64] ;  /* 0x0000000c02270981 */ /* 0x002162000c1e1900 */
[----:B--2---:R-:W-:-:S04]  /*00a0*/  UIADD3 UR6, UPT, UPT, UR6, UR4, URZ ;  /* 0x0000000406067290 */ /* 0x004fc8000fffe0ff */
[----:B------:R-:W-:-:S04]  /*00b0*/  UIMAD.WIDE UR10, UR6, 0x1ee0, URZ ;  /* 0x00001ee0060a78a5 */ /* 0x000fc8000f8e02ff */
[----:B---3--:R-:W-:-:S04]  /*00c0*/  UIADD3 UR7, UP0, UPT, -UR10, UR8, URZ ;  /* 0x000000080a077290 */ /* 0x008fc8000ff1e1ff */
[----:B------:R-:W-:Y:S02]  /*00d0*/  UIADD3.X UR4, UPT, UPT, ~UR11, UR9, URZ, UP0, !UPT ;  /* 0x000000090b047290 */ /* 0x000fe400087fe5ff */
[----:B------:R-:W-:-:S04]  /*00e0*/  UISETP.GE.U32.AND UP0, UPT, UR7, 0x1ee1, UPT ;  /* 0x00001ee10700788c */ /* 0x000fc8000bf06070 */
[----:B------:R-:W-:Y:S01]  /*00f0*/  UISETP.GE.U32.AND.EX UP0, UPT, UR4, URZ, UPT, UP0 ;  /* 0x000000ff0400728c */ /* 0x000fe2000bf06100 */
[----:B------:R-:W1:Y:S08]  /*0100*/  @!P0 LDC R39, c[0x0][0x3a8] ;  /* 0x0000ea00ff278b82 */ /* 0x000e700000000800 */
[----:B0-----:R-:W-:Y:S05]  /*0110*/  BRA.U !UP0, `(.L_x_0) ;  /* 0x0000001908f47547 */ /* 0x001fea000b800000 */
[----:B------:R-:W0:Y:S01]  /*0120*/  S2R R35, SR_TID.X ;  /* 0x0000000000237919 */ /* 0x000e220000002100 */
[----:B------:R-:W2:Y:S01]  /*0130*/  LDCU.64 UR4, c[0x0][0x380] ;  /* 0x00007000ff0477ac */ /* 0x000ea20008000a00 */
[C---:B0-----:R-:W-:Y:S02]  /*0140*/  LOP3.LUT R0, R35.reuse, 0x1f, RZ, 0xc0, !PT ;  /* 0x0000001f23007812 */ /* 0x041fe400078ec0ff */
[----:B------:R-:W-:-:S05]  /*0150*/  LOP3.LUT R3, R35, 0x3e0, RZ, 0xc0, !PT ;  /* 0x000003e023037812 */ /* 0x000fca00078ec0ff */
[----:B------:R-:W-:-:S05]  /*0160*/  IMAD R0, R3, 0x13, R0 ;  /* 0x0000001303007824 */ /* 0x000fca00078e0200 */
[----:B------:R-:W-:-:S05]  /*0170*/  IADD3 R0, P0, PT, R0, UR10, RZ ;  /* 0x0000000a00007c10 */ /* 0x000fca000ff1e0ff */
[----:B------:R-:W-:Y:S02]  /*0180*/  IMAD.X R3, RZ, RZ, UR11, P0 ;  /* 0x0000000bff037e24 */ /* 0x000fe400080e06ff */
[----:B------:R-:W-:-:S03]  /*0190*/  IMAD.SHL.U32 R31, R0, 0x4, RZ ;  /* 0x00000004001f7824 */ /* 0x000fc600078e00ff */
[----:B------:R-:W-:Y:S02]  /*01a0*/  SHF.L.U64.HI R30, R0, 0x2, R3 ;  /* 0x00000002001e7819 */ /* 0x000fe40000010203 */
[----:B--2---:R-:W-:-:S04]  /*01b0*/  IADD3 R2, P0, PT, R31, UR4, RZ ;  /* 0x000000041f027c10 */ /* 0x004fc8000ff1e0ff */
[----:B------:R-:W-:-:S05]  /*01c0*/  IADD3.X R3, PT, PT, R30, UR5, RZ, P0, !PT ;  /* 0x000000051e037c10 */ /* 0x000fca00087fe4ff */
[----:B------:R-:W2:Y:S04]  /*01d0*/  LDG.E R5, desc[UR12][R2.64] ;  /* 0x0000000c02057981 */ /* 0x000ea8000c1e1900 */
[----:B------:R-:W3:Y:S04]  /*01e0*/  LDG.E R7, desc[UR12][R2.64+0x80] ;  /* 0x0000800c02077981 */ /* 0x000ee8000c1e1900 */
[----:B------:R-:W4:Y:S04]  /*01f0*/  LDG.E R9, desc[UR12][R2.64+0x100] ;  /* 0x0001000c02097981 */ /* 0x000f28000c1e1900 */
        /* <DEDUP_REMOVED lines=15> */
[----:B------:R-:W4:Y:S01]  /*02f0*/  LDG.E R8, desc[UR12][R2.64+0x900] ;  /* 0x0009000c02087981 */ /* 0x000f22000c1e1900 */
[----:B------:R-:W0:Y:S01]  /*0300*/  S2UR UR5, SR_CgaCtaId ;  /* 0x00000000000579c3 */ /* 0x000e220000008800 */
[----:B------:R-:W-:Y:S01]  /*0310*/  SHF.R.U32.HI R36, RZ, 0x5, R35 ;  /* 0x00000005ff247819 */ /* 0x000fe20000011623 */
[----:B------:R-:W-:Y:S01]  /*0320*/  UMOV UR4, 0x400 ;  /* 0x0000040000047882 */ /* 0x000fe20000000000 */
[----:B------:R-:W1:Y:S01]  /*0330*/  S2R R37, SR_LANEID ;  /* 0x0000000000257919 */ /* 0x000e620000000000 */
[----:B------:R-:W-:Y:S01]  /*0340*/  UISETP.NE.AND UP0, UPT, UR6, URZ, UPT ;  /* 0x000000ff0600728c */ /* 0x000fe2000bf05270 */
[----:B------:R-:W-:Y:S01]  /*0350*/  BSSY.RECONVERGENT B0, `(.L_x_1) ;  /* 0x0000148000007945 */ /* 0x000fe20003800200 */
[----:B0-----:R-:W-:Y:S01]  /*0360*/  ULEA UR4, UR5, UR4, 0x18 ;  /* 0x0000000405047291 */ /* 0x001fe2000f8ec0ff */
[----:B-1----:R-:W-:-:S05]  /*0370*/  IMAD R34, R36, 0x260, R37 ;  /* 0x0000026024227824 */ /* 0x002fca00078e0225 */
[----:B------:R-:W-:-:S05]  /*0380*/  LEA R34, R34, UR4, 0x2 ;  /* 0x0000000422227c11 */ /* 0x000fca000f8e10ff */
[----:B------:R-:W-:Y:S01]  /*0390*/  IMAD R33, R37, 0x48, R34 ;  /* 0x0000004825217824 */ /* 0x000fe200078e0222 */
[----:B--2---:R0:W-:Y:S04]  /*03a0*/  STS [R34], R5 ;  /* 0x0000000522007388 */ /* 0x0041e80000000800 */
[----:B---3--:R0:W-:Y:S04]  /*03b0*/  STS [R34+0x80], R7 ;  /* 0x0000800722007388 */ /* 0x0081e80000000800 */
[----:B----4-:R0:W-:Y:S04]  /*03c0*/  STS [R34+0x100], R9 ;  /* 0x0001000922007388 */ /* 0x0101e80000000800 */
[----:B------:R0:W-:Y:S04]  /*03d0*/  STS [R34+0x180], R11 ;  /* 0x0001800b22007388 */ /* 0x0001e80000000800 */
        /* <DEDUP_REMOVED lines=14> */
[----:B------:R0:W-:Y:S01]  /*04c0*/  STS [R34+0x900], R8 ;  /* 0x0009000822007388 */ /* 0x0001e20000000800 */
[----:B------:R-:W-:-:S03]  /*04d0*/  NOP ;  /* 0x0000000000007918 */ /* 0x000fc60000000000 */
[----:B------:R0:W1:Y:S04]  /*04e0*/  LDS R32, [R33] ;  /* 0x0000000021207984 */ /* 0x0000680000000800 */
[----:B------:R0:W2:Y:S04]  /*04f0*/  LDS R29, [R33+0x4] ;  /* 0x00000400211d7984 */ /* 0x0000a80000000800 */
[----:B------:R0:W3:Y:S04]  /*0500*/  LDS R28, [R33+0x8] ;  /* 0x00000800211c7984 */ /* 0x0000e80000000800 */
[----:B------:R0:W4:Y:S04]  /*0510*/  LDS R27, [R33+0xc] ;  /* 0x00000c00211b7984 */ /* 0x0001280000000800 */
[----:B------:R0:W0:Y:S04]  /*0520*/  LDS R26, [R33+0x10] ;  /* 0x00001000211a7984 */ /* 0x0000280000000800 */
        /* <DEDUP_REMOVED lines=13> */
[----:B------:R0:W0:Y:S01]  /*0600*/  LDS R9, [R33+0x48] ;  /* 0x0000480021097984 */ /* 0x0000220000000800 */
[----:B------:R-:W-:Y:S06]  /*0610*/  BAR.SYNC.DEFER_BLOCKING 0x0 ;  /* 0x0000000000007b1d */ /* 0x000fec0000010000 */
[----:B-1234-:R-:W-:Y:S05]  /*0620*/  BRA.U UP0, `(.L_x_2) ;  /* 0x0000000500247547 */ /* 0x01efea000b800000 */
[----:B0-----:R-:W-:Y:S02]  /*0630*/  IADD3 R8, PT, PT, R28, R29, R32 ;  /* 0x0000001d1c087210 */ /* 0x001fe40007ffe020 */
[C---:B------:R-:W-:Y:S02]  /*0640*/  ISETP.NE.AND P1, PT, R37.reuse, 0x1f, PT ;  /* 0x0000001f2500780c */ /* 0x040fe40003f25270 */
[----:B------:R-:W-:Y:S02]  /*0650*/  IADD3 R8, PT, PT, R26, R27, R8 ;  /* 0x0000001b1a087210 */ /* 0x000fe40007ffe008 */
[----:B------:R-:W-:Y:S02]  /*0660*/  ISETP.NE.AND P2, PT, R37, RZ, PT ;  /* 0x000000ff2500720c */ /* 0x000fe40003f45270 */
[----:B------:R-:W-:-:S04]  /*0670*/  IADD3 R8, PT, PT, R24, R25, R8 ;  /* 0x0000001918087210 */ /* 0x000fc80007ffe008 */
[----:B------:R-:W-:-:S03]  /*0680*/  IADD3 R8, PT, PT, R22, R23, R8 ;  /* 0x0000001716087210 */ /* 0x000fc60007ffe008 */
[----:B------:R-:W-:Y:S02]  /*0690*/  @!P1 LEA R42, R36, UR4, 0x2 ;  /* 0x00000004242a9c11 */ /* 0x000fe4000f8e10ff */
[----:B------:R-:W-:-:S04]  /*06a0*/  IADD3 R8, PT, PT, R20, R21, R8 ;  /* 0x0000001514087210 */ /* 0x000fc80007ffe008 */
[----:B------:R-:W-:-:S04]  /*06b0*/  IADD3 R8, PT, PT, R6, R7, R8 ;  /* 0x0000000706087210 */ /* 0x000fc80007ffe008 */
[----:B------:R-:W-:-:S04]  /*06c0*/  IADD3 R8, PT, PT, R4, R5, R8 ;  /* 0x0000000504087210 */ /* 0x000fc80007ffe008 */
[----:B------:R-:W-:-:S04]  /*06d0*/  IADD3 R8, PT, PT, R2, R3, R8 ;  /* 0x0000000302087210 */ /* 0x000fc80007ffe008 */
[----:B------:R-:W-:-:S05]  /*06e0*/  IADD3 R38, PT, PT, R9, R0, R8 ;  /* 0x0000000009267210 */ /* 0x000fca0007ffe008 */
[----:B------:R-:W0:Y:S02]  /*06f0*/  SHFL.UP P0, R9, R38, 0x1, RZ ;  /* 0x0420000026097989 */ /* 0x000e2400000000ff */
[----:B0-----:R-:W-:-:S05]  /*0700*/  @P0 IMAD.IADD R9, R38, 0x1, R9 ;  /* 0x0000000126090824 */ /* 0x001fca00078e0209 */
[----:B------:R-:W0:Y:S02]  /*0710*/  SHFL.UP P0, R12, R9, 0x2, RZ ;  /* 0x04400000090c7989 */ /* 0x000e2400000000ff */
[----:B0-----:R-:W-:-:S05]  /*0720*/  @P0 IMAD.IADD R12, R9, 0x1, R12 ;  /* 0x00000001090c0824 */ /* 0x001fca00078e020c */
[----:B------:R-:W0:Y:S02]  /*0730*/  SHFL.UP P0, R17, R12, 0x4, RZ ;  /* 0x048000000c117989 */ /* 0x000e2400000000ff */
[----:B0-----:R-:W-:-:S05]  /*0740*/  @P0 IMAD.IADD R17, R12, 0x1, R17 ;  /* 0x000000010c110824 */ /* 0x001fca00078e0211 */
[----:B------:R-:W0:Y:S02]  /*0750*/  SHFL.UP P0, R40, R17, 0x8, RZ ;  /* 0x0500000011287989 */ /* 0x000e2400000000ff */
[----:B0-----:R-:W-:-:S05]  /*0760*/  @P0 IMAD.IADD R40, R17, 0x1, R40 ;  /* 0x0000000111280824 */ /* 0x001fca00078e0228 */
[----:B------:R-:W0:Y:S02]  /*0770*/  SHFL.UP P0, R41, R40, 0x10, RZ ;  /* 0x0600000028297989 */ /* 0x000e2400000000ff */
[----:B0-----:R-:W-:Y:S01]  /*0780*/  @P0 IMAD.IADD R41, R40, 0x1, R41 ;  /* 0x0000000128290824 */ /* 0x001fe200078e0229 */
[----:B------:R-:W-:-:S03]  /*0790*/  ISETP.NE.AND P0, PT, R36, 0x2, PT ;  /* 0x000000022400780c */ /* 0x000fc60003f05270 */
[----:B------:R-:W-:Y:S01]  /*07a0*/  IMAD.IADD R38, R41, 0x1, -R38 ;  /* 0x0000000129267824 */ /* 0x000fe200078e0a26 */
[----:B------:R-:W-:Y:S01]  /*07b0*/  @!P1 STS [R42+0x10], R41 ;  /* 0x000010292a009388 */ /* 0x000fe20000000800 */
[----:B------:R-:W-:Y:S01]  /*07c0*/  BAR.SYNC.DEFER_BLOCKING 0x0 ;  /* 0x0000000000007b1d */ /* 0x000fe20000010000 */
[----:B------:R-:W-:Y:S02]  /*07d0*/  ISETP.NE.AND P1, PT, R36, 0xc, PT ;  /* 0x0000000c2400780c */ /* 0x000fe40003f25270 */
[----:B------:R-:W-:-:S03]  /*07e0*/  SEL R38, R38, RZ, P2 ;  /* 0x000000ff26267207 */ /* 0x000fc60001000000 */
[----:B------:R-:W0:Y:S04]  /*07f0*/  LDS.128 R8, [UR4+0x10] ;  /* 0x00001004ff087984 */ /* 0x000e280008000c00 */
[----:B------:R-:W1:Y:S04]  /*0800*/  LDS.128 R12, [UR4+0x20] ;  /* 0x00002004ff0c7984 */ /* 0x000e680008000c00 */
[----:B------:R-:W2:Y:S01]  /*0810*/  LDS.128 R16, [UR4+0x30] ;  /* 0x00003004ff107984 */ /* 0x000ea20008000c00 */
[----:B0-----:R-:W-:-:S04]  /*0820*/  IMAD.IADD R9, R8, 0x1, R9 ;  /* 0x0000000108097824 */ /* 0x001fc800078e0209 */
[----:B------:R-:W-:Y:S01]  /*0830*/  IMAD.IADD R10, R10, 0x1, R9 ;  /* 0x000000010a0a7824 */ /* 0x000fe200078e0209 */
[----:B------:R-:W-:Y:S02]  /*0840*/  SEL R8, R9, R8, !P0 ;  /* 0x0000000809087207 */ /* 0x000fe40004000000 */
[----:B------:R-:W-:Y:S01]  /*0850*/  ISETP.NE.AND P0, PT, R36, 0x3, PT ;  /* 0x000000032400780c */ /* 0x000fe20003f05270 */
[----:B------:R-:W-:-:S03]  /*0860*/  IMAD.IADD R11, R11, 0x1, R10 ;  /* 0x000000010b0b7824 */ /* 0x000fc600078e020a */
[----:B------:R-:W-:Y:S01]  /*0870*/  SEL R8, R10, R8, !P0 ;  /* 0x000000080a087207 */ /* 0x000fe20004000000 */
[----:B-1----:R-:W-:Y:S01]  /*0880*/  IMAD.IADD R12, R11, 0x1, R12 ;  /* 0x000000010b0c7824 */ /* 0x002fe200078e020c */
[----:B------:R-:W-:-:S03]  /*0890*/  ISETP.NE.AND P0, PT, R36, 0x4, PT ;  /* 0x000000042400780c */ /* 0x000fc60003f05270 */
[----:B------:R-:W-:Y:S01]  /*08a0*/  IMAD.IADD R13, R13, 0x1, R12 ;  /* 0x000000010d0d7824 */ /* 0x000fe200078e020c */
[----:B------:R-:W-:Y:S02]  /*08b0*/  SEL R8, R11, R8, !P0 ;  /* 0x000000080b087207 */ /* 0x000fe40004000000 */
[----:B------:R-:W-:Y:S01]  /*08c0*/  ISETP.NE.AND P0, PT, R36, 0x5, PT ;  /* 0x000000052400780c */ /* 0x000fe20003f05270 */
[----:B------:R-:W-:-:S03]  /*08d0*/  IMAD.IADD R14, R14, 0x1, R13 ;  /* 0x000000010e0e7824 */ /* 0x000fc600078e020d */
[----:B------:R-:W-:Y:S01]  /*08e0*/  SEL R8, R12, R8, !P0 ;  /* 0x000000080c087207 */ /* 0x000fe20004000000 */
[----:B------:R-:W-:Y:S01]  /*08f0*/  IMAD.IADD R15, R15, 0x1, R14 ;  /* 0x000000010f0f7824 */ /* 0x000fe200078e020e */
[----:B------:R-:W-:-:S03]  /*0900*/  ISETP.NE.AND P0, PT, R36, 0x6, PT ;  /* 0x000000062400780c */ /* 0x000fc60003f05270 */
[----:B--2---:R-:W-:Y:S01]  /*0910*/  IMAD.IADD R16, R15, 0x1, R16 ;  /* 0x000000010f107824 */ /* 0x004fe200078e0210 */
[----:B------:R-:W-:Y:S02]  /*0920*/  SEL R9, R13, R8, !P0 ;  /* 0x000000080d097207 */ /* 0x000fe40004000000 */
[----:B------:R-:W-:Y:S01]  /*0930*/  ISETP.NE.AND P0, PT, R36, 0x7, PT ;  /* 0x000000072400780c */ /* 0x000fe20003f05270 */
[----:B------:R-:W0:Y:S01]  /*0940*/  LDS R8, [UR4+0x40] ;  /* 0x00004004ff087984 */ /* 0x000e220008000800 */
[----:B------:R-:W-:Y:S02]  /*0950*/  IMAD.IADD R17, R17, 0x1, R16 ;  /* 0x0000000111117824 */ /* 0x000fe400078e0210 */
[----:B------:R-:W-:Y:S02]  /*0960*/  SEL R9, R14, R9, !P0 ;  /* 0x000000090e097207 */ /* 0x000fe40004000000 */
[----:B------:R-:W-:Y:S01]  /*0970*/  ISETP.NE.AND P0, PT, R36, 0x8, PT ;  /* 0x000000082400780c */ /* 0x000fe20003f05270 */
[----:B------:R-:W-:-:S03]  /*0980*/  IMAD.IADD R18, R18, 0x1, R17 ;  /* 0x0000000112127824 */ /* 0x000fc600078e0211 */
[----:B------:R-:W-:Y:S02]  /*0990*/  SEL R9, R15, R9, !P0 ;  /* 0x000000090f097207 */ /* 0x000fe40004000000 */
[----:B------:R-:W-:-:S04]  /*09a0*/  ISETP.NE.AND P0, PT, R36, 0x9, PT ;  /* 0x000000092400780c */ /* 0x000fc80003f05270 */
[----:B------:R-:W-:Y:S02]  /*09b0*/  SEL R9, R16, R9, !P0 ;  /* 0x0000000910097207 */ /* 0x000fe40004000000 */
[----:B------:R-:W-:-:S04]  /*09c0*/  ISETP.NE.AND P0, PT, R36, 0xa, PT ;  /* 0x0000000a2400780c */ /* 0x000fc80003f05270 */
[----:B------:R-:W-:Y:S02]  /*09d0*/  SEL R9, R17, R9, !P0 ;  /* 0x0000000911097207 */ /* 0x000fe40004000000 */
[----:B------:R-:W-:-:S04]  /*09e0*/  ISETP.NE.AND P0, PT, R36, 0xb, PT ;  /* 0x0000000b2400780c */ /* 0x000fc80003f05270 */
[----:B------:R-:W-:Y:S01]  /*09f0*/  SEL R9, R18, R9, !P0 ;  /* 0x0000000912097207 */ /* 0x000fe20004000000 */
[----:B------:R-:W-:Y:S01]  /*0a00*/  IMAD.IADD R18, R19, 0x1, R18 ;  /* 0x0000000113127824 */ /* 0x000fe200078e0212 */
[----:B------:R-:W-:-:S04]  /*0a10*/  ISETP.GE.U32.AND P0, PT, R35, 0x20, PT ;  /* 0x000000202300780c */ /* 0x000fc80003f06070 */
[C---:B------:R-:W-:Y:S02]  /*0a20*/  SEL R9, R18.reuse, R9, !P1 ;  /* 0x0000000912097207 */ /* 0x040fe40004800000 */
[----:B------:R-:W-:Y:S02]  /*0a30*/  ISETP.NE.AND P1, PT, R35, RZ, PT ;  /* 0x000000ff2300720c */ /* 0x000fe40003f25270 */
[----:B------:R-:W-:Y:S02]  /*0a40*/  SEL R10, R9, RZ, P0 ;  /* 0x000000ff090a7207 */ /* 0x000fe40000000000 */
[--C-:B0----5:R-:W-:Y:S02]  /*0a50*/  IADD3 R9, PT, PT, R18, R8, R39.reuse ;  /* 0x0000000812097210 */ /* 0x121fe40007ffe027 */
[----:B------:R-:W-:-:S07]  /*0a60*/  IADD3 R38, PT, PT, R10, R38, R39 ;  /* 0x000000260a267210 */ /* 0x000fce0007ffe027 */
[----:B------:R-:W-:Y:S05]  /*0a70*/  @P1 BRA `(.L_x_3) ;  /* 0x0000000c00541947 */ /* 0x000fea0003800000 */
[----:B------:R-:W0:Y:S01]  /*0a80*/  LDC.64 R10, c[0x0][0x390] ;  /* 0x0000e400ff0a7b82 */ /* 0x000e220000000a00 */
[----:B------:R-:W-:-:S05]  /*0a90*/  IMAD.MOV.U32 R8, RZ, RZ, 0x65 ;  /* 0x00000065ff087424 */ /* 0x000fca00078e00ff */
[----:B0-----:R0:W-:Y:S01]  /*0aa0*/  ST.E.64.STRONG.GPU desc[UR12][R10.64+0x100], R8 ;  /* 0x000100080a007985 */ /* 0x0011e2000c10fb0c */
[----:B------:R-:W-:Y:S05]  /*0ab0*/  BRA `(.L_x_3) ;  /* 0x0000000c00447947 */ /* 0x000fea0003800000 */
.L_x_2:
        /* <DEDUP_REMOVED lines=20> */
[----:B-----5:R-:W0:Y:S02]  /*0c00*/  SHFL.UP P0, R39, R40, 0x10, RZ ;  /* 0x0600000028277989 */ /* 0x020e2400000000ff */
[----:B0-----:R-:W-:Y:S01]  /*0c10*/  @P0 IMAD.IADD R39, R40, 0x1, R39 ;  /* 0x0000000128270824 */ /* 0x001fe200078e0227 */
[----:B------:R-:W-:-:S04]  /*0c20*/  ISETP.NE.AND P0, PT, R36, 0x2, PT ;  /* 0x000000022400780c */ /* 0x000fc80003f05270 */
[----:B------:R-:W-:Y:S01]  /*0c30*/  @!P1 STS [R42+0x10], R39 ;  /* 0x000010272a009388 */ /* 0x000fe20000000800 */
[----:B------:R-:W-:Y:S01]  /*0c40*/  BAR.SYNC.DEFER_BLOCKING 0x0 ;  /* 0x0000000000007b1d */ /* 0x000fe20000010000 */
[----:B------:R-:W-:-:S05]  /*0c50*/  ISETP.NE.AND P1, PT, R36, 0xc, PT ;  /* 0x0000000c2400780c */ /* 0x000fca0003f25270 */
[----:B------:R-:W0:Y:S04]  /*0c60*/  LDS.128 R8, [UR4+0x10] ;  /* 0x00001004ff087984 */ /* 0x000e280008000c00 */
[----:B------:R-:W1:Y:S04]  /*0c70*/  LDS.128 R12, [UR4+0x20] ;  /* 0x00002004ff0c7984 */ /* 0x000e680008000c00 */
[----:B------:R-:W2:Y:S01]  /*0c80*/  LDS.128 R16, [UR4+0x30] ;  /* 0x00003004ff107984 */ /* 0x000ea20008000c00 */
[----:B0-----:R-:W-:-:S04]  /*0c90*/  IMAD.IADD R9, R8, 0x1, R9 ;  /* 0x0000000108097824 */ /* 0x001fc800078e0209 */
[----:B------:R-:W-:Y:S01]  /*0ca0*/  IMAD.IADD R10, R10, 0x1, R9 ;  /* 0x000000010a0a7824 */ /* 0x000fe200078e0209 */
[----:B------:R-:W-:Y:S02]  /*0cb0*/  SEL R8, R9, R8, !P0 ;  /* 0x0000000809087207 */ /* 0x000fe40004000000 */
[----:B------:R-:W-:Y:S01]  /*0cc0*/  ISETP.NE.AND P0, PT, R36, 0x3, PT ;  /* 0x000000032400780c */ /* 0x000fe20003f05270 */
[----:B------:R-:W-:Y:S01]  /*0cd0*/  IMAD.IADD R11, R11, 0x1, R10 ;  /* 0x000000010b0b7824 */ /* 0x000fe200078e020a */
[----:B------:R-:W0:Y:S02]  /*0ce0*/  LDS R9, [UR4+0x40] ;  /* 0x00004004ff097984 */ /* 0x000e240008000800 */
        /* <DEDUP_REMOVED lines=13> */
[----:B------:R-:W-:-:S03]  /*0dc0*/  IMAD.IADD R17, R17, 0x1, R16 ;  /* 0x0000000111117824 */ /* 0x000fc600078e0210 */
[----:B------:R-:W-:Y:S01]  /*0dd0*/  SEL R8, R14, R8, !P0 ;  /* 0x000000080e087207 */ /* 0x000fe20004000000 */
[----:B------:R-:W-:Y:S01]  /*0de0*/  IMAD.IADD R18, R18, 0x1, R17 ;  /* 0x0000000112127824 */ /* 0x000fe200078e0211 */
[----:B------:R-:W-:-:S03]  /*0df0*/  ISETP.NE.AND P0, PT, R36, 0x8, PT ;  /* 0x000000082400780c */ /* 0x000fc60003f05270 */
[----:B------:R-:W-:Y:S01]  /*0e00*/  IMAD.IADD R19, R19, 0x1, R18 ;  /* 0x0000000113137824 */ /* 0x000fe200078e0212 */
[----:B------:R-:W-:Y:S02]  /*0e10*/  SEL R8, R15, R8, !P0 ;  /* 0x000000080f087207 */ /* 0x000fe40004000000 */
[----:B------:R-:W-:-:S04]  /*0e20*/  ISETP.NE.AND P0, PT, R36, 0x9, PT ;  /* 0x000000092400780c */ /* 0x000fc80003f05270 */
[----:B------:R-:W-:Y:S02]  /*0e30*/  SEL R8, R16, R8, !P0 ;  /* 0x0000000810087207 */ /* 0x000fe40004000000 */
[----:B------:R-:W-:Y:S01]  /*0e40*/  ISETP.NE.AND P0, PT, R36, 0xa, PT ;  /* 0x0000000a2400780c */ /* 0x000fe20003f05270 */
[----:B0-----:R-:W-:-:S03]  /*0e50*/  IMAD.IADD R9, R19, 0x1, R9 ;  /* 0x0000000113097824 */ /* 0x001fc600078e0209 */
[----:B------:R-:W-:Y:S01]  /*0e60*/  SEL R8, R17, R8, !P0 ;  /* 0x0000000811087207 */ /* 0x000fe20004000000 */
[----:B------:R-:W-:Y:S01]  /*0e70*/  IMAD.IADD R17, R39, 0x1, -R38 ;  /* 0x0000000127117824 */ /* 0x000fe200078e0a26 */
[----:B------:R-:W-:-:S04]  /*0e80*/  ISETP.NE.AND P0, PT, R36, 0xb, PT ;  /* 0x0000000b2400780c */ /* 0x000fc80003f05270 */
[----:B------:R-:W-:Y:S02]  /*0e90*/  SEL R8, R18, R8, !P0 ;  /* 0x0000000812087207 */ /* 0x000fe40004000000 */
[----:B------:R-:W-:Y:S02]  /*0ea0*/  ISETP.GT.U32.AND P0, PT, R35, 0x1f, PT ;  /* 0x0000001f2300780c */ /* 0x000fe40003f04070 */
[----:B------:R-:W-:Y:S02]  /*0eb0*/  SEL R11, R17, RZ, P2 ;  /* 0x000000ff110b7207 */ /* 0x000fe40001000000 */
[----:B------:R-:W-:Y:S02]  /*0ec0*/  SEL R8, R19, R8, !P1 ;  /* 0x0000000813087207 */ /* 0x000fe40004800000 */
[----:B------:R-:W-:-:S03]  /*0ed0*/  ISETP.GE.U32.AND P1, PT, R35, 0x20, PT ;  /* 0x000000202300780c */ /* 0x000fc60003f26070 */
[----:B------:R-:W-:-:S05]  /*0ee0*/  IMAD.IADD R38, R8, 0x1, R11 ;  /* 0x0000000108267824 */ /* 0x000fca00078e020b */
[----:B------:R-:W-:Y:S01]  /*0ef0*/  SEL R17, R17, R38, !P1 ;  /* 0x0000002611117207 */ /* 0x000fe20004800000 */
[----:B------:R-:W-:Y:S06]  /*0f00*/  @P0 BRA `(.L_x_4) ;  /* 0x00000008000c0947 */ /* 0x000fec0003800000 */
[----:B------:R-:W0:Y:S01]  /*0f10*/  LDC.64 R14, c[0x0][0x390] ;  /* 0x0000e400ff0e7b82 */ /* 0x000e220000000a00 */
[----:B------:R-:W-:Y:S01]  /*0f20*/  ISETP.NE.AND P1, PT, R35, RZ, PT ;  /* 0x000000ff2300720c */ /* 0x000fe20003f25270 */
[----:B------:R-:W-:Y:S01]  /*0f30*/  IMAD.U32 R45, RZ, RZ, UR6 ;  /* 0x00000006ff2d7e24 */ /* 0x000fe2000f8e00ff */
[----:B------:R-:W-:-:S05]  /*0f40*/  LOP3.LUT R18, RZ, R35, RZ, 0x33, !PT ;  /* 0x00000023ff127212 */ /* 0x000fca00078e33ff */
[----:B------:R-:W-:-:S06]  /*0f50*/  VIADD R18, R18, UR6 ;  /* 0x0000000612127c36 */ /* 0x000fcc0008000000 */
[----:B------:R-:W-:Y:S01]  /*0f60*/  @!P1 IMAD.MOV.U32 R8, RZ, RZ, 0x64 ;  /* 0x00000064ff089424 */ /* 0x000fe200078e00ff */
[----:B------:R1:W-:Y:S01]  /*0f70*/  @!P1 STS [UR4+0xc], R9 ;  /* 0x00000c09ff009988 */ /* 0x0003e20008000804 */
[----:B0-----:R-:W-:-:S04]  /*0f80*/  IMAD.WIDE R44, R45, 0x8, R14 ;  /* 0x000000082d2c7825 */ /* 0x001fc800078e020e */
[----:B------:R-:W-:Y:S01]  /*0f90*/  IMAD.WIDE R14, R18, 0x8, R14 ;  /* 0x00000008120e7825 */ /* 0x000fe200078e020e */
[----:B------:R1:W-:Y:S01]  /*0fa0*/  @!P1 ST.E.64.STRONG.GPU desc[UR12][R44.64+0x100], R8 ;  /* 0x000100082c009985 */ /* 0x0003e2000c10fb0c */
[----:B------:R-:W-:Y:S05]  /*0fb0*/  NANOSLEEP 0x226 ;  /* 0x000002260000795d */ /* 0x000fea0003800000 */
[----:B------:R-:W2:Y:S01]  /*0fc0*/  LD.E.64.STRONG.GPU R12, desc[UR12][R14.64+0x100] ;  /* 0x0001000c0e0c7980 */ /* 0x000ea2000c10fb00 */
[----:B------:R-:W-:Y:S01]  /*0fd0*/  UMOV UR5, 0xffffffff ;  /* 0xffffffff00057882 */ /* 0x000fe20000000000 */
[----:B--2---:R-:W-:Y:S02]  /*0fe0*/  ISETP.NE.AND P0, PT, R12, 0x63, PT ;  /* 0x000000630c00780c */ /* 0x004fe40003f05270 */
[----:B-1----:R-:W-:Y:S11]  /*0ff0*/  BRA.DIV UR5, `(.L_x_5) ;  /* 0x0000002e05bc7947 */ /* 0x002ff6000b800000 */
[----:B------:R-:W-:-:S13]  /*1000*/  VOTE.ANY P0, !P0 ;  /* 0x0000000000ff7806 */ /* 0x000fda0004000100 */
.L_x_34:
[----:B------:R-:W-:Y:S05]  /*1010*/  @!P0 BRA `(.L_x_6) ;  /* 0x0000000000248947 */ /* 0x000fea0003800000 */
[----:B------:R-:W-:-:S07]  /*1020*/  IMAD.MOV.U32 R8, RZ, RZ, 0x1de ;  /* 0x000001deff087424 */ /* 0x000fce00078e00ff */
.L_x_8:
[----:B------:R-:W-:Y:S05]  /*1030*/  NANOSLEEP R8 ;  /* 0x000000080000735d */ /* 0x000fea0003800000 */
[----:B------:R-:W2:Y:S01]  /*1040*/  LD.E.64.STRONG.GPU R12, desc[UR12][R14.64+0x100] ;  /* 0x0001000c0e0c7980 */ /* 0x000ea2000c10fb00 */
[----:B------:R-:W-:Y:S01]  /*1050*/  UMOV UR5, 0xffffffff ;  /* 0xffffffff00057882 */ /* 0x000fe20000000000 */
[----:B------:R-:W-:Y:S02]  /*1060*/  SHF.R.U32.HI R8, RZ, 0x1, R8 ;  /* 0x00000001ff087819 */ /* 0x000fe40000011608 */
[----:B--2---:R-:W-:Y:S01]  /*1070*/  ISETP.NE.AND P0, PT, R12, 0x63, PT ;  /* 0x000000630c00780c */ /* 0x004fe20003f05270 */
[----:B------:R-:W-:-:S12]  /*1080*/  BRA.DIV UR5, `(.L_x_7) ;  /* 0x0000002e05b87947 */ /* 0x000fd8000b800000 */
[----:B------:R-:W-:-:S13]  /*1090*/  VOTE.ANY P0, !P0 ;  /* 0x0000000000ff7806 */ /* 0x000fda0004000100 */
.L_x_37:
[----:B------:R-:W-:Y:S05]  /*10a0*/  @P0 BRA `(.L_x_8) ;  /* 0xfffffffc00e00947 */ /* 0x000fea000383ffff */
.L_x_6:
[----:B------:R-:W-:Y:S01]  /*10b0*/  UMOV UR5, 0xffffffff ;  /* 0xffffffff00057882 */ /* 0x000fe20000000000 */
[----:B------:R-:W-:Y:S02]  /*10c0*/  ISETP.NE.AND P0, PT, R12, 0x65, PT ;  /* 0x000000650c00780c */ /* 0x000fe40003f05270 */
[----:B------:R-:W-:Y:S11]  /*10d0*/  BRA.DIV UR5, `(.L_x_9) ;  /* 0x0000002e05c47947 */ /* 0x000ff6000b800000 */
[----:B------:R-:W0:Y:S01]  /*10e0*/  S2R R8, SR_GEMASK ;  /* 0x0000000000087919 */ /* 0x000e220000003c00 */
[----:B------:R-:W-:Y:S01]  /*10f0*/  VOTE.ANY R10, PT, !P0 ;  /* 0x00000000000a7806 */ /* 0x000fe200040e0100 */
[C---:B------:R-:W-:Y:S02]  /*1100*/  VIADD R38, R37.reuse, 0x2 ;  /* 0x0000000225267836 */ /* 0x040fe40000000000 */
[----:B------:R-:W-:Y:S01]  /*1110*/  VIADD R39, R37, 0x10 ;  /* 0x0000001025277836 */ /* 0x000fe20000000000 */
[----:B0-----:R-:W-:-:S05]  /*1120*/  LOP3.LUT R10, R10, 0x80000000, R8, 0xec, !PT ;  /* 0x800000000a0a7812 */ /* 0x001fca00078eec08 */
[----:B------:R-:W-:-:S05]  /*1130*/  VIADD R11, R10, 0xffffffff ;  /* 0xffffffff0a0b7836 */ /* 0x000fca0000000000 */
[----:B------:R-:W-:-:S04]  /*1140*/  LOP3.LUT R11, R10, R11, RZ, 0xc, !PT ;  /* 0x0000000b0a0b7212 */ /* 0x000fc800078e0cff */
[----:B------:R-:W0:Y:S02]  /*1150*/  POPC R15, R11 ;  /* 0x0000000b000f7309 */ /* 0x000e240000000000 */
[----:B0-----:R-:W0:Y:S01]  /*1160*/  SHFL.DOWN PT, R16, R13, 0x1, R15 ;  /* 0x082000000d107989 */ /* 0x001e2200000e000f */
[-C--:B------:R-:W-:Y:S02]  /*1170*/  ISETP.GE.AND P0, PT, R37, R15.reuse, PT ;  /* 0x0000000f2500720c */ /* 0x080fe40003f06270 */
[-C--:B------:R-:W-:Y:S02]  /*1180*/  ISETP.GT.AND P2, PT, R39, R15.reuse, PT ;  /* 0x0000000f2700720c */ /* 0x080fe40003f44270 */
[----:B0-----:R-:W-:Y:S02]  /*1190*/  SEL R16, R16, RZ, !P0 ;  /* 0x000000ff10107207 */ /* 0x001fe40004000000 */
[----:B------:R-:W-:-:S03]  /*11a0*/  ISETP.GT.AND P0, PT, R38, R15, PT ;  /* 0x0000000f2600720c */ /* 0x000fc60003f04270 */
[----:B------:R-:W-:-:S05]  /*11b0*/  IMAD.IADD R36, R16, 0x1, R13 ;  /* 0x0000000110247824 */ /* 0x000fca00078e020d */
[----:B------:R-:W0:Y:S02]  /*11c0*/  SHFL.DOWN PT, R16, R36, 0x2, R15 ;  /* 0x0840000024107989 */ /* 0x000e2400000e000f */
[----:B0-----:R-:W-:-:S05]  /*11d0*/  SEL R19, R16, RZ, !P0 ;  /* 0x000000ff10137207 */ /* 0x001fca0004000000 */
[----:B------:R-:W-:Y:S02]  /*11e0*/  IMAD.IADD R40, R36, 0x1, R19 ;  /* 0x0000000124287824 */ /* 0x000fe400078e0213 */
[C---:B------:R-:W-:Y:S02]  /*11f0*/  VIADD R19, R37.reuse, 0x4 ;  /* 0x0000000425137836 */ /* 0x040fe40000000000 */
[----:B------:R-:W-:Y:S01]  /*1200*/  VIADD R36, R37, 0x8 ;  /* 0x0000000825247836 */ /* 0x000fe20000000000 */
[----:B------:R-:W0:Y:S02]  /*1210*/  SHFL.DOWN PT, R16, R40, 0x4, R15 ;  /* 0x0880000028107989 */ /* 0x000e2400000e000f */
[----:B------:R-:W-:-:S04]  /*1220*/  ISETP.GT.AND P0, PT, R19, R15, PT ;  /* 0x0000000f1300720c */ /* 0x000fc80003f04270 */
[----:B0-----:R-:W-:Y:S02]  /*1230*/  SEL R11, R16, RZ, !P0 ;  /* 0x000000ff100b7207 */ /* 0x001fe40004000000 */
[----:B------:R-:W-:-:S03]  /*1240*/  ISETP.GT.AND P0, PT, R36, R15, PT ;  /* 0x0000000f2400720c */ /* 0x000fc60003f04270 */
[----:B------:R-:W-:Y:S02]  /*1250*/  IMAD.IADD R42, R40, 0x1, R11 ;  /* 0x00000001282a7824 */ /* 0x000fe400078e020b */
[----:B------:R-:W0:Y:S03]  /*1260*/  LDC.64 R10, c[0x0][0x390] ;  /* 0x0000e400ff0a7b82 */ /* 0x000e260000000a00 */
[----:B------:R-:W1:Y:S02]  /*1270*/  SHFL.DOWN PT, R16, R42, 0x8, R15 ;  /* 0x090000002a107989 */ /* 0x000e6400000e000f */
[----:B-1----:R-:W-:Y:S02]  /*1280*/  SEL R41, R16, RZ, !P0 ;  /* 0x000000ff10297207 */ /* 0x002fe40004000000 */
[----:B------:R-:W-:-:S03]  /*1290*/  ISETP.NE.AND P0, PT, R12, 0x65, PT ;  /* 0x000000650c00780c */ /* 0x000fc60003f05270 */
[----:B------:R-:W-:Y:S01]  /*12a0*/  IMAD.IADD R41, R42, 0x1, R41 ;  /* 0x000000012a297824 */ /* 0x000fe200078e0229 */
[----:B0-----:R-:W-:-:S04]  /*12b0*/  IADD3 R42, P3, PT, R10, 0x100, RZ ;  /* 0x000001000a2a7810 */ /* 0x001fc80007f7e0ff */
[----:B------:R-:W0:Y:S01]  /*12c0*/  SHFL.DOWN PT, R16, R41, 0x10, R15 ;  /* 0x0a00000029107989 */ /* 0x000e2200000e000f */
[----:B------:R-:W-:-:S04]  /*12d0*/  IMAD.X R43, RZ, RZ, R11, P3 ;  /* 0x000000ffff2b7224 */ /* 0x000fc800018e060b */
[----:B------:R-:W-:Y:S02]  /*12e0*/  VOTE.ALL P0, P0 ;  /* 0x0000000000ff7806 */ /* 0x000fe40000000000 */
[----:B0-----:R-:W-:-:S05]  /*12f0*/  SEL R16, R16, RZ, !P2 ;  /* 0x000000ff10107207 */ /* 0x001fca0005000000 */
[----:B------:R-:W-:-:S07]  /*1300*/  IMAD.IADD R40, R41, 0x1, R16 ;  /* 0x0000000129287824 */ /* 0x000fce00078e0210 */
.L_x_46:
[----:B------:R-:W-:Y:S05]  /*1310*/  @!P0 BRA `(.L_x_10) ;  /* 0x0000000000cc8947 */ /* 0x000fea0003800000 */
[----:B------:R-:W-:-:S07]  /*1320*/  IMAD.MOV.U32 R11, RZ, RZ, 0x1de ;  /* 0x000001deff0b7424 */ /* 0x000fce00078e00ff */
.L_x_16:
[----:B------:R-:W-:-:S05]  /*1330*/  IMAD.WIDE R14, R18, 0x8, R42 ;  /* 0x00000008120e7825 */ /* 0x000fca00078e022a */
[----:B------:R-:W2:Y:S01]  /*1340*/  LD.E.64.STRONG.GPU R12, desc[UR12][R14.64+-0x100] ;  /* 0xffff000c0e0c7980 */ /* 0x000ea2000c10fb00 */
[----:B------:R-:W-:Y:S05]  /*1350*/  YIELD ;  /* 0x0000000000007946 */ /* 0x000fea0003800000 */
[----:B------:R-:W-:Y:S01]  /*1360*/  UMOV UR5, 0xffffffff ;  /* 0xffffffff00057882 */ /* 0x000fe20000000000 */
[----:B------:R-:W-:Y:S02]  /*1370*/  SHF.R.U32.HI R11, RZ, 0x1, R11 ;  /* 0x00000001ff0b7819 */ /* 0x000fe4000001160b */
[----:B--2---:R-:W-:Y:S01]  /*1380*/  ISETP.NE.AND P0, PT, R12, 0x63, PT ;  /* 0x000000630c00780c */ /* 0x004fe20003f05270 */
[----:B------:R-:W-:-:S12]  /*1390*/  BRA.DIV UR5, `(.L_x_11) ;  /* 0x0000003205147947 */ /* 0x000fd8000b800000 */
[----:B------:R-:W-:-:S13]  /*13a0*/  VOTE.ANY P0, !P0 ;  /* 0x0000000000ff7806 */ /* 0x000fda0004000100 */
.L_x_49:
[----:B------:R-:W-:Y:S05]  /*13b0*/  @!P0 BRA `(.L_x_12) ;  /* 0x0000000000248947 */ /* 0x000fea0003800000 */
[----:B------:R-:W-:-:S07]  /*13c0*/  IMAD.MOV.U32 R16, RZ, RZ, R11 ;  /* 0x000000ffff107224 */ /* 0x000fce00078e000b */
.L_x_14:
[----:B------:R-:W-:Y:S05]  /*13d0*/  NANOSLEEP R16 ;  /* 0x000000100000735d */ /* 0x000fea0003800000 */
[----:B------:R-:W2:Y:S01]  /*13e0*/  LD.E.64.STRONG.GPU R12, desc[UR12][R14.64+-0x100] ;  /* 0xffff000c0e0c7980 */ /* 0x000ea2000c10fb00 */
[----:B------:R-:W-:Y:S01]  /*13f0*/  UMOV UR5, 0xffffffff ;  /* 0xffffffff00057882 */ /* 0x000fe20000000000 */
[----:B------:R-:W-:Y:S02]  /*1400*/  SHF.R.U32.HI R16, RZ, 0x1, R16 ;  /* 0x00000001ff107819 */ /* 0x000fe40000011610 */
[----:B--2---:R-:W-:Y:S01]  /*1410*/  ISETP.NE.AND P0, PT, R12, 0x63, PT ;  /* 0x000000630c00780c */ /* 0x004fe20003f05270 */
[----:B------:R-:W-:-:S12]  /*1420*/  BRA.DIV UR5, `(.L_x_13) ;  /* 0x0000003205107947 */ /* 0x000fd8000b800000 */
[----:B------:R-:W-:-:S13]  /*1430*/  VOTE.ANY P0, !P0 ;  /* 0x0000000000ff7806 */ /* 0x000fda0004000100 */
.L_x_52:
[----:B------:R-:W-:Y:S05]  /*1440*/  @P0 BRA `(.L_x_14) ;  /* 0xfffffffc00e00947 */ /* 0x000fea000383ffff */
.L_x_12:
[----:B------:R-:W-:Y:S01]  /*1450*/  UMOV UR5, 0xffffffff ;  /* 0xffffffff00057882 */ /* 0x000fe20000000000 */
[----:B------:R-:W-:Y:S02]  /*1460*/  ISETP.NE.AND P0, PT, R12, 0x65, PT ;  /* 0x000000650c00780c */ /* 0x000fe40003f05270 */
[----:B------:R-:W-:Y:S11]  /*1470*/  BRA.DIV UR5, `(.L_x_15) ;  /* 0x00000032051c7947 */ /* 0x000ff6000b800000 */
[----:B------:R-:W-:Y:S01]  /*1480*/  VOTE.ANY R10, PT, !P0 ;  /* 0x00000000000a7806 */ /* 0x000fe200040e0100 */
[----:B------:R-:W-:-:S03]  /*1490*/  VIADD R18, R18, 0xffffffe0 ;  /* 0xffffffe012127836 */ /* 0x000fc60000000000 */
[----:B------:R-:W-:-:S05]  /*14a0*/  LOP3.LUT R10, R10, 0x80000000, R8, 0xec, !PT ;  /* 0x800000000a0a7812 */ /* 0x000fca00078eec08 */
[----:B------:R-:W-:-:S05]  /*14b0*/  VIADD R15, R10, 0xffffffff ;  /* 0xffffffff0a0f7836 */ /* 0x000fca0000000000 */
[----:B------:R-:W-:-:S06]  /*14c0*/  LOP3.LUT R15, R10, R15, RZ, 0xc, !PT ;  /* 0x0000000f0a0f7212 */ /* 0x000fcc00078e0cff */
        /* <DEDUP_REMOVED lines=17> */
[----:B------:R-:W-:-:S03]  /*15e0*/  ISETP.NE.AND P0, PT, R12, 0x65, PT ;  /* 0x000000650c00780c */ /* 0x000fc60003f05270 */
[----:B------:R-:W-:-:S05]  /*15f0*/  IMAD.IADD R41, R13, 0x1, R16 ;  /* 0x000000010d297824 */ /* 0x000fca00078e0210 */
[----:B------:R-:W0:Y:S05]  /*1600*/  SHFL.DOWN PT, R16, R41, 0x10, R15 ;  /* 0x0a00000029107989 */ /* 0x000e2a00000e000f */
[----:B------:R-:W-:Y:S02]  /*1610*/  VOTE.ALL P0, P0 ;  /* 0x0000000000ff7806 */ /* 0x000fe40000000000 */
[----:B0-----:R-:W-:-:S04]  /*1620*/  SEL R16, R16, RZ, !P2 ;  /* 0x000000ff10107207 */ /* 0x001fc80005000000 */
[----:B------:R-:W-:-:S07]  /*1630*/  IADD3 R40, PT, PT, R41, R16, R40 ;  /* 0x0000001029287210 */ /* 0x000fce0007ffe028 */
.L_x_61:
[----:B------:R-:W-:Y:S05]  /*1640*/  @P0 BRA `(.L_x_16) ;  /* 0xfffffffc00380947 */ /* 0x000fea000383ffff */
.L_x_10:
[----:B------:R-:W-:Y:S01]  /*1650*/  ISETP.NE.AND P0, PT, R37, RZ, PT ;  /* 0x000000ff2500720c */ /* 0x000fe20003f05270 */
[----:B------:R-:W0:Y:S01]  /*1660*/  @!P1 S2R R11, SR_CgaCtaId ;  /* 0x00000000000b9919 */ /* 0x000e220000008800 */
[----:B------:R-:W-:Y:S01]  /*1670*/  @!P1 MOV R10, 0x400 ;  /* 0x00000400000a9802 */ /* 0x000fe20000000f00 */
[----:B------:R-:W-:Y:S02]  /*1680*/  @!P1 IMAD.IADD R9, R9, 0x1, R40 ;  /* 0x0000000109099824 */ /* 0x000fe400078e0228 */
[----:B------:R-:W-:Y:S02]  /*1690*/  @!P1 IMAD.MOV.U32 R8, RZ, RZ, 0x65 ;  /* 0x00000065ff089424 */ /* 0x000fe400078e00ff */
[----:B------:R-:W-:-:S03]  /*16a0*/  IMAD.MOV.U32 R38, RZ, RZ, R17 ;  /* 0x000000ffff267224 */ /* 0x000fc600078e0011 */
[----:B------:R1:W-:Y:S03]  /*16b0*/  @!P1 ST.E.64.STRONG.GPU desc[UR12][R44.64+0x100], R8 ;  /* 0x000100082c009985 */ /* 0x0003e6000c10fb0c */
[----:B------:R-:W-:Y:S01]  /*16c0*/  @!P0 MOV R12, 0x400 ;  /* 0x00000400000c8802 */ /* 0x000fe20000000f00 */
[----:B------:R-:W2:Y:S01]  /*16d0*/  @!P0 S2R R13, SR_CgaCtaId ;  /* 0x00000000000d8919 */ /* 0x000ea20000008800 */
[----:B------:R-:W-:Y:S01]  /*16e0*/  @!P0 IMAD.MOV.U32 R38, RZ, RZ, R40 ;  /* 0x000000ffff268224 */ /* 0x000fe200078e0028 */
[----:B0-----:R-:W-:-:S05]  /*16f0*/  @!P1 LEA R10, R11, R10, 0x18 ;  /* 0x0000000a0b0a9211 */ /* 0x001fca00078ec0ff */
[----:B------:R1:W-:Y:S04]  /*1700*/  @!P1 STS [R10+0x8], R9 ;  /* 0x000008090a009388 */ /* 0x0003e80000000800 */
[----:B------:R1:W-:Y:S01]  /*1710*/  @!P1 STS [R10+0x4], R40 ;  /* 0x000004280a009388 */ /* 0x0003e20000000800 */
[----:B--2---:R-:W-:-:S05]  /*1720*/  @!P0 LEA R13, R13, R12, 0x18 ;  /* 0x0000000c0d0d8211 */ /* 0x004fca00078ec0ff */
[----:B------:R1:W-:Y:S02]  /*1730*/  @!P0 STS [R13+0x54], R40 ;  /* 0x000054280d008388 */ /* 0x0003e40000000800 */
.L_x_4:
[----:B------:R-:W-:Y:S05]  /*1740*/  WARPSYNC.ALL ;  /* 0x0000000000007948 */ /* 0x000fea0003800000 */
[----:B------:R-:W0:Y:S08]  /*1750*/  S2UR UR7, SR_CgaCtaId ;  /* 0x00000000000779c3 */ /* 0x000e300000008800 */
[----:B------:R-:W-:Y:S01]  /*1760*/  BAR.SYNC.DEFER_BLOCKING 0x0 ;  /* 0x0000000000007b1d */ /* 0x000fe20000010000 */
[----:B------:R-:W-:-:S05]  /*1770*/  ISETP.NE.AND P0, PT, R35, RZ, PT ;  /* 0x000000ff2300720c */ /* 0x000fca0003f05270 */
[----:B------:R-:W-:Y:S02]  /*1780*/  UMOV UR5, 0x400 ;  /* 0x0000040000057882 */ /* 0x000fe40000000000 */
[----:B0-----:R-:W-:-:S09]  /*1790*/  ULEA UR5, UR7, UR5, 0x18 ;  /* 0x0000000507057291 */ /* 0x001fd2000f8ec0ff */
[----:B-1----:R-:W0:Y:S02]  /*17a0*/  LDS R8, [UR5+0x54] ;  /* 0x00005405ff087984 */ /* 0x002e240008000800 */
[----:B0-----:R-:W-:-:S05]  /*17b0*/  SEL R9, R8, RZ, P0 ;  /* 0x000000ff08097207 */ /* 0x001fca0000000000 */
[----:B------:R-:W-:-:S07]  /*17c0*/  IMAD.IADD R38, R9, 0x1, R38 ;  /* 0x0000000109267824 */ /* 0x000fce00078e0226 */
.L_x_3:
[----:B------:R-:W-:Y:S05]  /*17d0*/  BSYNC.RECONVERGENT B0 ;  /* 0x0000000000007941 */ /* 0x000fea0003800200 */
.L_x_1:
[----:B------:R-:W-:Y:S01]  /*17e0*/  IMAD.IADD R32, R32, 0x1, R38 ;  /* 0x0000000120207824 */ /* 0x000fe200078e0226 */
[----:B------:R-:W-:Y:S03]  /*17f0*/  BAR.SYNC.DEFER_BLOCKING 0x0 ;  /* 0x0000000000007b1d */ /* 0x000fe60000010000 */
[----:B------:R-:W-:-:S03]  /*1800*/  IMAD.IADD R29, R29, 0x1, R32 ;  /* 0x000000011d1d7824 */ /* 0x000fc600078e0220 */
[----:B------:R-:W1:Y:S01]  /*1810*/  LDCU.64 UR8, c[0x0][0x388] ;  /* 0x00007100ff0877ac */ /* 0x000e620008000a00 */
[----:B------:R-:W-:-:S04]  /*1820*/  IMAD.IADD R28, R28, 0x1, R29 ;  /* 0x000000011c1c7824 */ /* 0x000fc800078e021d */
[----:B------:R-:W-:-:S04]  /*1830*/  IMAD.IADD R27, R27, 0x1, R28 ;  /* 0x000000011b1b7824 */ /* 0x000fc800078e021c */
[----:B------:R-:W-:-:S04]  /*1840*/  IMAD.IADD R26, R26, 0x1, R27 ;  /* 0x000000011a1a7824 */ /* 0x000fc800078e021b */
[----:B------:R-:W-:-:S04]  /*1850*/  IMAD.IADD R25, R25, 0x1, R26 ;  /* 0x0000000119197824 */ /* 0x000fc800078e021a */
[----:B------:R-:W-:Y:S01]  /*1860*/  IMAD.IADD R24, R24, 0x1, R25 ;  /* 0x0000000118187824 */ /* 0x000fe200078e0219 */
[----:B------:R-:W-:Y:S03]  /*1870*/  STS [R33], R38 ;  /* 0x0000002621007388 */ /* 0x000fe60000000800 */
[----:B------:R-:W-:Y:S01]  /*1880*/  IMAD.IADD R23, R23, 0x1, R24 ;  /* 0x0000000117177824 */ /* 0x000fe200078e0218 */
[----:B------:R-:W-:Y:S03]  /*1890*/  STS [R33+0x4], R32 ;  /* 0x0000042021007388 */ /* 0x000fe60000000800 */
        /* <DEDUP_REMOVED lines=19> */
[----:B------:R-:W-:Y:S04]  /*19d0*/  STS [R33+0x2c], R20 ;  /* 0x00002c1421007388 */ /* 0x000fe80000000800 */
[----:B------:R-:W-:Y:S04]  /*19e0*/  STS [R33+0x30], R7 ;  /* 0x0000300721007388 */ /* 0x000fe80000000800 */
[----:B------:R-:W-:Y:S04]  /*19f0*/  STS [R33+0x34], R6 ;  /* 0x0000340621007388 */ /* 0x000fe80000000800 */
[----:B------:R-:W-:Y:S04]  /*1a00*/  STS [R33+0x38], R5 ;  /* 0x0000380521007388 */ /* 0x000fe80000000800 */
[----:B------:R-:W-:Y:S04]  /*1a10*/  STS [R33+0x3c], R4 ;  /* 0x00003c0421007388 */ /* 0x000fe80000000800 */
[----:B------:R-:W-:Y:S04]  /*1a20*/  STS [R33+0x40], R3 ;  /* 0x0000400321007388 */ /* 0x000fe80000000800 */
[----:B------:R1:W-:Y:S04]  /*1a30*/  STS [R33+0x44], R2 ;  /* 0x0000440221007388 */ /* 0x0003e80000000800 */
[----:B------:R-:W-:Y:S01]  /*1a40*/  STS [R33+0x48], R0 ;  /* 0x0000480021007388 */ /* 0x000fe20000000800 */
[----:B------:R-:W-:-:S03]  /*1a50*/  NOP ;  /* 0x0000000000007918 */ /* 0x000fc60000000000 */
[----:B0-----:R-:W0:Y:S01]  /*1a60*/  LDS R9, [R34] ;  /* 0x0000000022097984 */ /* 0x001e220000000800 */
[----:B-1----:R-:W-:-:S03]  /*1a70*/  IADD3 R2, P0, PT, R31, UR8, RZ ;  /* 0x000000081f027c10 */ /* 0x002fc6000ff1e0ff */
[----:B------:R-:W1:Y:S01]  /*1a80*/  LDS R7, [R34+0x80] ;  /* 0x0000800022077984 */ /* 0x000e620000000800 */
[----:B------:R-:W-:-:S03]  /*1a90*/  IADD3.X R3, PT, PT, R30, UR9, RZ, P0, !PT ;  /* 0x000000091e037c10 */ /* 0x000fc600087fe4ff */
[----:B------:R-:W2:Y:S04]  /*1aa0*/  LDS R11, [R34+0x100] ;  /* 0x00010000220b7984 */ /* 0x000ea80000000800 */
[----:B------:R-:W3:Y:S04]  /*1ab0*/  LDS R13, [R34+0x180] ;  /* 0x00018000220d7984 */ /* 0x000ee80000000800 */
[----:B------:R-:W4:Y:S04]  /*1ac0*/  LDS R5, [R34+0x200] ;  /* 0x0002000022057984 */ /* 0x000f280000000800 */
[----:B------:R-:W5:Y:S04]  /*1ad0*/  LDS R15, [R34+0x280] ;  /* 0x00028000220f7984 */ /* 0x000f680000000800 */
        /* <DEDUP_REMOVED lines=13> */
[----:B0-----:R-:W-:Y:S04]  /*1bb0*/  STG.E desc[UR12][R2.64], R9 ;  /* 0x0000000902007986 */ /* 0x001fe8000c10190c */
[----:B-1----:R-:W-:Y:S04]  /*1bc0*/  STG.E desc[UR12][R2.64+0x80], R7 ;  /* 0x0000800702007986 */ /* 0x002fe8000c10190c */
[----:B--2---:R-:W-:Y:S04]  /*1bd0*/  STG.E desc[UR12][R2.64+0x100], R11 ;  /* 0x0001000b02007986 */ /* 0x004fe8000c10190c */
[----:B---3--:R-:W-:Y:S04]  /*1be0*/  STG.E desc[UR12][R2.64+0x180], R13 ;  /* 0x0001800d02007986 */ /* 0x008fe8000c10190c */
[----:B----4-:R-:W-:Y:S04]  /*1bf0*/  STG.E desc[UR12][R2.64+0x200], R5 ;  /* 0x0002000502007986 */ /* 0x010fe8000c10190c */
[----:B-----5:R-:W-:Y:S04]  /*1c00*/  STG.E desc[UR12][R2.64+0x280], R15 ;  /* 0x0002800f02007986 */ /* 0x020fe8000c10190c */
[----:B------:R-:W-:Y:S04]  /*1c10*/  STG.E desc[UR12][R2.64+0x300], R17 ;  /* 0x0003001102007986 */ /* 0x000fe8000c10190c */
        /* <DEDUP_REMOVED lines=11> */
[----:B------:R-:W-:Y:S01]  /*1cd0*/  STG.E desc[UR12][R2.64+0x900], R43 ;  /* 0x0009002b02007986 */ /* 0x000fe2000c10190c */
[----:B------:R-:W-:Y:S05]  /*1ce0*/  EXIT ;  /* 0x000000000000794d */ /* 0x000fea0003800000 */
.L_x_0:
[----:B------:R-:W-:-:S04]  /*1cf0*/  ISETP.NE.U32.AND P0, PT, RZ, UR7, PT ;  /* 0x00000007ff007c0c */ /* 0x000fc8000bf05070 */
[----:B------:R-:W-:-:S13]  /*1d00*/  ISETP.NE.AND.EX P0, PT, RZ, UR4, PT, P0 ;  /* 0x00000004ff007c0c */ /* 0x000fda000bf05300 */
[----:B------:R-:W-:Y:S05]  /*1d10*/  @!P0 EXIT ;  /* 0x000000000000894d */ /* 0x000fea0003800000 */
[----:B------:R-:W0:Y:S02]  /*1d20*/  LDCU.64 UR4, c[0x0][0x380] ;  /* 0x00007000ff0477ac */ /* 0x000e240008000a00 */
[----:B0-----:R-:W-:-:S06]  /*1d30*/  UIMAD.WIDE UR4, UR6, 0x7b80, UR4 ;  /* 0x00007b80060478a5 */ /* 0x001fcc000f8e0204 */
[----:B------:R-:W-:Y:S02]  /*1d40*/  IMAD.U32 R2, RZ, RZ, UR4 ;  /* 0x00000004ff027e24 */ /* 0x000fe4000f8e00ff */
[----:B------:R-:W-:-:S05]  /*1d50*/  IMAD.U32 R3, RZ, RZ, UR5 ;  /* 0x00000005ff037e24 */ /* 0x000fca000f8e00ff */
[----:B------:R0:W2:Y:S01]  /*1d60*/  LDG.E R0, desc[UR12][R2.64] ;  /* 0x0000000c02007981 */ /* 0x0000a2000c1e1900 */
[----:B------:R-:W3:Y:S02]  /*1d70*/  S2R R31, SR_TID.X ;  /* 0x00000000001f7919 */ /* 0x000ee40000002100 */
[C---:B---3--:R-:W-:Y:S02]  /*1d80*/  LOP3.LUT R30, R31.reuse, 0x1f, RZ, 0xc0, !PT ;  /* 0x0000001f1f1e7812 */ /* 0x048fe400078ec0ff */
[----:B------:R-:W-:-:S05]  /*1d90*/  LOP3.LUT R5, R31, 0x3e0, RZ, 0xc0, !PT ;  /* 0x000003e01f057812 */ /* 0x000fca00078ec0ff */
[----:B------:R-:W-:-:S04]  /*1da0*/  IMAD R30, R5, 0x13, R30 ;  /* 0x00000013051e7824 */ /* 0x000fc800078e021e */
[C---:B------:R-:W-:Y:S01]  /*1db0*/  VIADD R4, R30.reuse, 0x20 ;  /* 0x000000201e047836 */ /* 0x040fe20000000000 */
[C---:B------:R-:W-:Y:S01]  /*1dc0*/  ISETP.GE.U32.AND P1, PT, R30.reuse, UR7, PT ;  /* 0x000000071e007c0c */ /* 0x040fe2000bf26070 */
[C---:B------:R-:W-:Y:S01]  /*1dd0*/  VIADD R5, R30.reuse, 0x40 ;  /* 0x000000401e057836 */ /* 0x040fe20000000000 */
[C---:B0-----:R-:W-:Y:S01]  /*1de0*/  LEA R2, P0, R30.reuse, UR4, 0x2 ;  /* 0x000000041e027c11 */ /* 0x041fe2000f8010ff */
[----:B------:R-:W-:Y:S01]  /*1df0*/  VIADD R3, R30, 0x80 ;  /* 0x000000801e037836 */ /* 0x000fe20000000000 */
[----:B------:R-:W-:Y:S01]  /*1e00*/  ISETP.GE.U32.AND P2, PT, R4, UR7, PT ;  /* 0x0000000704007c0c */ /* 0x000fe2000bf46070 */
[C---:B------:R-:W-:Y:S01]  /*1e10*/  VIADD R4, R30.reuse, 0xa0 ;  /* 0x000000a01e047836 */ /* 0x040fe20000000000 */
[----:B------:R-:W-:Y:S01]  /*1e20*/  ISETP.GE.U32.AND P3, PT, R5, UR7, PT ;  /* 0x0000000705007c0c */ /* 0x000fe2000bf66070 */
[----:B------:R-:W-:Y:S01]  /*1e30*/  VIADD R5, R30, 0xc0 ;  /* 0x000000c01e057836 */ /* 0x000fe20000000000 */
[----:B------:R-:W-:Y:S01]  /*1e40*/  ISETP.GE.U32.AND P5, PT, R3, UR7, PT ;  /* 0x0000000703007c0c */ /* 0x000fe2000bfa6070 */
[----:B------:R-:W-:Y:S01]  /*1e50*/  IMAD.X R3, RZ, RZ, UR5, P0 ;  /* 0x00000005ff037e24 */ /* 0x000fe200080e06ff */
[----:B------:R-:W-:Y:S01]  /*1e60*/  ISETP.GE.U32.AND P6, PT, R4, UR7, PT ;  /* 0x0000000704007c0c */ /* 0x000fe2000bfc6070 */
[C---:B------:R-:W-:Y:S01]  /*1e70*/  VIADD R6, R30.reuse, 0x60 ;  /* 0x000000601e067836 */ /* 0x040fe20000000000 */
[----:B------:R-:W-:Y:S01]  /*1e80*/  ISETP.GE.U32.AND P0, PT, R5, UR7, PT ;  /* 0x0000000705007c0c */ /* 0x000fe2000bf06070 */
[----:B------:R-:W-:-:S02]  /*1e90*/  VIADD R5, R30, 0xe0 ;  /* 0x000000e01e057836 */ /* 0x000fc40000000000 */
[----:B------:R-:W-:Y:S01]  /*1ea0*/  VIADD R37, R30, 0x100 ;  /* 0x000001001e257836 */ /* 0x000fe20000000000 */
[----:B------:R-:W-:Y:S01]  /*1eb0*/  ISETP.GE.U32.AND P4, PT, R6, UR7, PT ;  /* 0x0000000706007c0c */ /* 0x000fe2000bf86070 */
[C---:B------:R-:W-:Y:S02]  /*1ec0*/  VIADD R7, R30.reuse, 0x140 ;  /* 0x000001401e077836 */ /* 0x040fe40000000000 */
[C---:B------:R-:W-:Y:S02]  /*1ed0*/  VIADD R36, R30.reuse, 0x120 ;  /* 0x000001201e247836 */ /* 0x040fe40000000000 */
[C---:B------:R-:W-:Y:S02]  /*1ee0*/  VIADD R35, R30.reuse, 0x220 ;  /* 0x000002201e237836 */ /* 0x040fe40000000000 */
[----:B------:R-:W-:Y:S02]  /*1ef0*/  VIADD R34, R30, 0x240 ;  /* 0x000002401e227836 */ /* 0x000fe40000000000 */
[----:B--2---:R-:W-:-:S02]  /*1f00*/  IMAD.MOV.U32 R4, RZ, RZ, R0 ;  /* 0x000000ffff047224 */ /* 0x004fc400078e0000 */
[----:B------:R-:W2:Y:S02]  /*1f10*/  @!P1 LDG.E R0, desc[UR12][R2.64] ;  /* 0x0000000c02009981 */ /* 0x000ea4000c1e1900 */
[--C-:B------:R-:W-:Y:S01]  /*1f20*/  IMAD.MOV.U32 R12, RZ, RZ, R4.reuse ;  /* 0x000000ffff0c7224 */ /* 0x100fe200078e0004 */
[----:B------:R-:W-:Y:S01]  /*1f30*/  ISETP.GE.U32.AND P1, PT, R5, UR7, PT ;  /* 0x0000000705007c0c */ /* 0x000fe2000bf26070 */
[--C-:B------:R-:W-:Y:S02]  /*1f40*/  IMAD.MOV.U32 R8, RZ, RZ, R4.reuse ;  /* 0x000000ffff087224 */ /* 0x100fe400078e0004 */
[C---:B------:R-:W-:Y:S02]  /*1f50*/  VIADD R5, R30.reuse, 0x160 ;  /* 0x000001601e057836 */ /* 0x040fe40000000000 */
[--C-:B------:R-:W-:Y:S01]  /*1f60*/  IMAD.MOV.U32 R6, RZ, RZ, R4.reuse ;  /* 0x000000ffff067224 */ /* 0x100fe200078e0004 */
[----:B------:R-:W3:Y:S01]  /*1f70*/  @!P5 LDG.E R12, desc[UR12][R2.64+0x200] ;  /* 0x0002000c020cd981 */ /* 0x000ee2000c1e1900 */
[--C-:B------:R-:W-:Y:S01]  /*1f80*/  IMAD.MOV.U32 R14, RZ, RZ, R4.reuse ;  /* 0x000000ffff0e7224 */ /* 0x100fe200078e0004 */
[----:B------:R-:W-:Y:S01]  /*1f90*/  ISETP.GE.U32.AND P5, PT, R37, UR7, PT ;  /* 0x0000000725007c0c */ /* 0x000fe2000bfa6070 */
[----:B------:R-:W-:Y:S01]  /*1fa0*/  IMAD.MOV.U32 R16, RZ, RZ, R4 ;  /* 0x000000ffff107224 */ /* 0x000fe200078e0004 */
[----:B------:R-:W4:Y:S01]  /*1fb0*/  @!P3 LDG.E R8, desc[UR12][R2.64+0x100] ;  /* 0x0001000c0208b981 */ /* 0x000f22000c1e1900 */
[----:B------:R-:W-:Y:S01]  /*1fc0*/  ISETP.GE.U32.AND P3, PT, R5, UR7, PT ;  /* 0x0000000705007c0c */ /* 0x000fe2000bf66070 */
[----:B------:R-:W-:-:S02]  /*1fd0*/  VIADD R5, R30, 0x1a0 ;  /* 0x000001a01e057836 */ /* 0x000fc40000000000 */
[----:B------:R-:W4:Y:S01]  /*1fe0*/  @!P2 LDG.E R6, desc[UR12][R2.64+0x80] ;  /* 0x0000800c0206a981 */ /* 0x000f22000c1e1900 */
[----:B------:R-:W-:Y:S01]  /*1ff0*/  ISETP.GE.U32.AND P2, PT, R7, UR7, PT ;  /* 0x0000000707007c0c */ /* 0x000fe2000bf46070 */
[--C-:B------:R-:W-:Y:S02]  /*2000*/  IMAD.MOV.U32 R10, RZ, RZ, R4.reuse ;  /* 0x000000ffff0a7224 */ /* 0x100fe400078e0004 */
[----:B------:R-:W4:Y:S01]  /*2010*/  @!P6 LDG.E R14, desc[UR12][R2.64+0x280] ;  /* 0x0002800c020ee981 */ /* 0x000f22000c1e1900 */
[----:B------:R-:W-:Y:S01]  /*2020*/  ISETP.GE.U32.AND P6, PT, R36, UR7, PT ;  /* 0x0000000724007c0c */ /* 0x000fe2000bfc6070 */
[----:B------:R-:W-:Y:S02]  /*2030*/  IMAD.MOV.U32 R20, RZ, RZ, R4 ;  /* 0x000000ffff147224 */ /* 0x000fe400078e0004 */
[----:B------:R-:W4:Y:S01]  /*2040*/  @!P0 LDG.E R16, desc[UR12][R2.64+0x300] ;  /* 0x0003000c02108981 */ /* 0x000f22000c1e1900 */
[----:B------:R-:W-:Y:S01]  /*2050*/  ISETP.GE.U32.AND P0, PT, R5, UR7, PT ;  /* 0x0000000705007c0c */ /* 0x000fe2000bf06070 */
[----:B------:R-:W-:-:S02]  /*2060*/  VIADD R7, R30, 0x180 ;  /* 0x000001801e077836 */ /* 0x000fc40000000000 */
[C---:B------:R-:W-:Y:S01]  /*2070*/  VIADD R5, R30.reuse, 0x1e0 ;  /* 0x000001e01e057836 */ /* 0x040fe20000000000 */
[----:B------:R-:W4:Y:S01]  /*2080*/  @!P4 LDG.E R10, desc[UR12][R2.64+0x180] ;  /* 0x0001800c020ac981 */ /* 0x000f22000c1e1900 */
[--C-:B------:R-:W-:Y:S01]  /*2090*/  IMAD.MOV.U32 R18, RZ, RZ, R4.reuse ;  /* 0x000000ffff127224 */ /* 0x100fe200078e0004 */
[----:B------:R-:W-:Y:S01]  /*20a0*/  ISETP.GE.U32.AND P4, PT, R7, UR7, PT ;  /* 0x0000000707007c0c */ /* 0x000fe2000bf86070 */
[--C-:B------:R-:W-:Y:S01]  /*20b0*/  IMAD.MOV.U32 R22, RZ, RZ, R4.reuse ;  /* 0x000000ffff167224 */ /* 0x100fe200078e0004 */
[----:B------:R-:W4:Y:S01]  /*20c0*/  @!P5 LDG.E R20, desc[UR12][R2.64+0x400] ;  /* 0x0004000c0214d981 */ /* 0x000f22000c1e1900 */
[--C-:B------:R-:W-:Y:S01]  /*20d0*/  IMAD.MOV.U32 R24, RZ, RZ, R4.reuse ;  /* 0x000000ffff187224 */ /* 0x100fe200078e0004 */
[----:B------:R-:W-:Y:S01]  /*20e0*/  ISETP.GE.U32.AND P5, PT, R5, UR7, PT ;  /* 0x0000000705007c0c */ /* 0x000fe2000bfa6070 */
[----:B------:R-:W-:Y:S01]  /*20f0*/  IMAD.MOV.U32 R26, RZ, RZ, R4 ;  /* 0x000000ffff1a7224 */ /* 0x000fe200078e0004 */
[----:B------:R-:W4:Y:S01]  /*2100*/  @!P1 LDG.E R18, desc[UR12][R2.64+0x380] ;  /* 0x0003800c02129981 */ /* 0x000f22000c1e1900 */
[----:B------:R-:W-:-:S02]  /*2110*/  VIADD R7, R30, 0x1c0 ;  /* 0x000001c01e077836 */ /* 0x000fc40000000000 */
[----:B------:R-:W-:Y:S01]  /*2120*/  VIADD R5, R30, 0x200 ;  /* 0x000002001e057836 */ /* 0x000fe20000000000 */
[----:B------:R-:W4:Y:S02]  /*2130*/  @!P6 LDG.E R22, desc[UR12][R2.64+0x480] ;  /* 0x0004800c0216e981 */ /* 0x000f24000c1e1900 */
[----:B------:R-:W-:Y:S02]  /*2140*/  ISETP.GE.U32.AND P1, PT, R7, UR7, PT ;  /* 0x0000000707007c0c */ /* 0x000fe4000bf26070 */
[----:B------:R-:W4:Y:S01]  /*2150*/  @!P2 LDG.E R24, desc[UR12][R2.64+0x500] ;  /* 0x0005000c0218a981 */ /* 0x000f22000c1e1900 */
[----:B------:R-:W-:Y:S02]  /*2160*/  ISETP.GE.U32.AND P6, PT, R5, UR7, PT ;  /* 0x0000000705007c0c */ /* 0x000fe4000bfc6070 */
[----:B------:R-:W-:Y:S01]  /*2170*/  ISETP.GE.U32.AND P2, PT, R35, UR7, PT ;  /* 0x0000000723007c0c */ /* 0x000fe2000bf46070 */
[----:B------:R-:W4:Y:S01]  /*2180*/  @!P3 LDG.E R26, desc[UR12][R2.64+0x580] ;  /* 0x0005800c021ab981 */ /* 0x000f22000c1e1900 */
[----:B------:R-:W-:Y:S01]  /*2190*/  ISETP.GE.U32.AND P3, PT, R34, UR7, PT ;  /* 0x0000000722007c0c */ /* 0x000fe2000bf66070 */
[----:B------:R-:W-:-:S02]  /*21a0*/  IMAD.MOV.U32 R28, RZ, RZ, R4 ;  /* 0x000000ffff1c7224 */ /* 0x000fc400078e0004 */
[--C-:B------:R-:W-:Y:S02]  /*21b0*/  IMAD.MOV.U32 R40, RZ, RZ, R4.reuse ;  /* 0x000000ffff287224 */ /* 0x100fe400078e0004 */
[--C-:B------:R-:W-:Y:S02]  /*21c0*/  IMAD.MOV.U32 R42, RZ, RZ, R4.reuse ;  /* 0x000000ffff2a7224 */ /* 0x100fe400078e0004 */
[--C-:B------:R-:W-:Y:S01]  /*21d0*/  IMAD.MOV.U32 R44, RZ, RZ, R4.reuse ;  /* 0x000000ffff2c7224 */ /* 0x100fe200078e0004 */
[----:B------:R-:W4:Y:S01]  /*21e0*/  @!P4 LDG.E R28, desc[UR12][R2.64+0x600] ;  /* 0x0006000c021cc981 */ /* 0x000f22000c1e1900 */
[--C-:B------:R-:W-:Y:S02]  /*21f0*/  IMAD.MOV.U32 R5, RZ, RZ, R4.reuse ;  /* 0x000000ffff057224 */ /* 0x100fe400078e0004 */
[----:B------:R-:W-:Y:S01]  /*2200*/  IMAD.MOV.U32 R7, RZ, RZ, R4 ;  /* 0x000000ffff077224 */ /* 0x000fe200078e0004 */
[----:B------:R-:W4:Y:S04]  /*2210*/  @!P0 LDG.E R40, desc[UR12][R2.64+0x680] ;  /* 0x0006800c02288981 */ /* 0x000f28000c1e1900 */
[----:B------:R-:W4:Y:S04]  /*2220*/  @!P1 LDG.E R42, desc[UR12][R2.64+0x700] ;  /* 0x0007000c022a9981 */ /* 0x000f28000c1e1900 */
[----:B------:R-:W4:Y:S04]  /*2230*/  @!P5 LDG.E R44, desc[UR12][R2.64+0x780] ;  /* 0x0007800c022cd981 */ /* 0x000f28000c1e1900 */
[----:B------:R-:W4:Y:S04]  /*2240*/  @!P6 LDG.E R5, desc[UR12][R2.64+0x800] ;  /* 0x0008000c0205e981 */ /* 0x000f28000c1e1900 */
[----:B------:R-:W4:Y:S04]  /*2250*/  @!P2 LDG.E R7, desc[UR12][R2.64+0x880] ;  /* 0x0008800c0207a981 */ /* 0x000f28000c1e1900 */
[----:B------:R-:W4:Y:S01]  /*2260*/  @!P3 LDG.E R4, desc[UR12][R2.64+0x900] ;  /* 0x0009000c0204b981 */ /* 0x000f22000c1e1900 */
[----:B------:R-:W0:Y:S01]  /*2270*/  S2R R38, SR_LANEID ;  /* 0x0000000000267919 */ /* 0x000e220000000000 */
[----:B------:R-:W1:Y:S01]  /*2280*/  S2UR UR5, SR_CgaCtaId ;  /* 0x00000000000579c3 */ /* 0x000e620000008800 */
[----:B------:R-:W-:Y:S01]  /*2290*/  SHF.R.U32.HI R41, RZ, 0x5, R31 ;  /* 0x00000005ff297819 */ /* 0x000fe2000001161f */
[----:B------:R-:W-:-:S02]  /*22a0*/  UMOV UR4, 0x400 ;  /* 0x0000040000047882 */ /* 0x000fc40000000000 */
[----:B-1----:R-:W-:Y:S02]  /*22b0*/  ULEA UR4, UR5, UR4, 0x18 ;  /* 0x0000000405047291 */ /* 0x002fe4000f8ec0ff */
[----:B0-----:R-:W-:-:S05]  /*22c0*/  IMAD R29, R41, 0x260, R38 ;  /* 0x00000260291d7824 */ /* 0x001fca00078e0226 */
[----:B------:R-:W-:Y:S01]  /*22d0*/  LEA R29, R29, UR4, 0x2 ;  /* 0x000000041d1d7c11 */ /* 0x000fe2000f8e10ff */
[----:B------:R-:W-:-:S04]  /*22e0*/  UISETP.NE.AND UP0, UPT, UR6, URZ, UPT ;  /* 0x000000ff0600728c */ /* 0x000fc8000bf05270 */
[----:B--2---:R-:W-:Y:S04]  /*22f0*/  STS [R29], R0 ;  /* 0x000000001d007388 */ /* 0x004fe80000000800 */
[----:B---3--:R-:W-:Y:S04]  /*2300*/  STS [R29+0x200], R12 ;  /* 0x0002000c1d007388 */ /* 0x008fe80000000800 */
[----:B----4-:R0:W-:Y:S04]  /*2310*/  STS [R29+0x100], R8 ;  /* 0x000100081d007388 */ /* 0x0101e80000000800 */
[----:B------:R1:W-:Y:S01]  /*2320*/  STS [R29+0x80], R6 ;  /* 0x000080061d007388 */ /* 0x0003e20000000800 */
[----:B0-----:R-:W-:-:S03]  /*2330*/  IMAD R8, R38, 0x48, R29 ;  /* 0x0000004826087824 */ /* 0x001fc600078e021d */
        /* <DEDUP_REMOVED lines=16> */
[----:B------:R1:W0:Y:S04]  /*2440*/  LDS R32, [R8] ;  /* 0x0000000008207984 */ /* 0x0002280000000800 */
        /* <DEDUP_REMOVED lines=19> */
[----:B--234-:R-:W-:Y:S05]  /*2580*/  BRA.U UP0, `(.L_x_17) ;  /* 0x0000000500047547 */ /* 0x01cfea000b800000 */
[----:B01----:R-:W-:Y:S02]  /*2590*/  IADD3 R8, PT, PT, R28, R33, R32 ;  /* 0x000000211c087210 */ /* 0x003fe40007ffe020 */
[----:B------:R-:W-:Y:S02]  /*25a0*/  ISETP.NE.AND P1, PT, R38, 0x1f, PT ;  /* 0x0000001f2600780c */ /* 0x000fe40003f25270 */
[----:B------:R-:W-:Y:S02]  /*25b0*/  IADD3 R8, PT, PT, R26, R27, R8 ;  /* 0x0000001b1a087210 */ /* 0x000fe40007ffe008 */
[----:B------:R-:W-:Y:S02]  /*25c0*/  ISETP.NE.AND P2, PT, R41, 0xc, PT ;  /* 0x0000000c2900780c */ /* 0x000fe40003f45270 */
        /* <DEDUP_REMOVED lines=47> */
[----:B------:R-:W-:-:S04]  /*28c0*/  ISETP.NE.AND P0, PT, R41, 0x8, PT ;  /* 0x000000082900780c */ /* 0x000fc80003f05270 */
[----:B------:R-:W-:Y:S02]  /*28d0*/  SEL R8, R15, R8, !P0 ;  /* 0x000000080f087207 */ /* 0x000fe40004000000 */
[C---:B------:R-:W-:Y:S02]  /*28e0*/  ISETP.NE.AND P0, PT, R41.reuse, 0xa, PT ;  /* 0x0000000a2900780c */ /* 0x040fe40003f05270 */
[----:B------:R-:W-:Y:S02]  /*28f0*/  SEL R8, R16, R8, !P1 ;  /* 0x0000000810087207 */ /* 0x000fe40004800000 */
[----:B------:R-:W-:Y:S02]  /*2900*/  ISETP.NE.AND P1, PT, R41, 0xb, PT ;  /* 0x0000000b2900780c */ /* 0x000fe40003f25270 */
[----:B------:R-:W-:Y:S02]  /*2910*/  SEL R8, R17, R8, !P0 ;  /* 0x0000000811087207 */ /* 0x000fe40004000000 */
[----:B------:R-:W-:-:S02]  /*2920*/  ISETP.GE.U32.AND P0, PT, R31, 0x20, PT ;  /* 0x000000201f00780c */ /* 0x000fc40003f06070 */
[----:B------:R-:W-:Y:S01]  /*2930*/  SEL R8, R18, R8, !P1 ;  /* 0x0000000812087207 */ /* 0x000fe20004800000 */
[----:B------:R-:W-:Y:S01]  /*2940*/  @!P2 IMAD.IADD R8, R19, 0x1, R18 ;  /* 0x000000011308a824 */ /* 0x000fe200078e0212 */
[----:B------:R-:W-:-:S04]  /*2950*/  ISETP.NE.AND P1, PT, R38, RZ, PT ;  /* 0x000000ff2600720c */ /* 0x000fc80003f25270 */
[----:B------:R-:W-:Y:S02]  /*2960*/  SEL R40, R40, RZ, P1 ;  /* 0x000000ff28287207 */ /* 0x000fe40000800000 */
[----:B------:R-:W-:-:S04]  /*2970*/  SEL R8, R8, RZ, P0 ;  /* 0x000000ff08087207 */ /* 0x000fc80000000000 */
[----:B-----5:R-:W-:Y:S01]  /*2980*/  IADD3 R39, PT, PT, R8, R40, R39 ;  /* 0x0000002808277210 */ /* 0x020fe20007ffe027 */
[----:B------:R-:W-:Y:S06]  /*2990*/  BRA `(.L_x_18) ;  /* 0x0000000c00547947 */ /* 0x000fec0003800000 */
.L_x_17:
[----:B01----:R-:W-:Y:S02]  /*29a0*/  IADD3 R8, PT, PT, R28, R33, R32 ;  /* 0x000000211c087210 */ /* 0x003fe40007ffe020 */
[----:B------:R-:W-:Y:S02]  /*29b0*/  ISETP.NE.AND P1, PT, R38, 0x1f, PT ;  /* 0x0000001f2600780c */ /* 0x000fe40003f25270 */
        /* <DEDUP_REMOVED lines=9> */
[----:B-----5:R-:W-:-:S05]  /*2a50*/  IADD3 R39, PT, PT, R9, R0, R8 ;  /* 0x0000000009277210 */ /* 0x020fca0007ffe008 */
        /* <DEDUP_REMOVED lines=28> */
[----:B------:R-:W-:Y:S01]  /*2c20*/  IMAD.IADD R14, R14, 0x1, R13 ;  /* 0x000000010e0e7824 */ /* 0x000fe200078e020d */
[----:B------:R-:W0:Y:S02]  /*2c30*/  LDS R11, [UR4+0x40] ;  /* 0x00004004ff0b7984 */ /* 0x000e240008000800 */
        /* <DEDUP_REMOVED lines=14> */
[----:B------:R-:W-:-:S04]  /*2d20*/  ISETP.NE.AND P0, PT, R41, 0xa, PT ;  /* 0x0000000a2900780c */ /* 0x000fc80003f05270 */
[----:B------:R-:W-:Y:S01]  /*2d30*/  SEL R8, R17, R8, !P0 ;  /* 0x0000000811087207 */ /* 0x000fe20004000000 */
[----:B------:R-:W-:Y:S01]  /*2d40*/  IMAD.IADD R17, R40, 0x1, -R39 ;  /* 0x0000000128117824 */ /* 0x000fe200078e0a27 */
[----:B------:R-:W-:-:S04]  /*2d50*/  ISETP.NE.AND P0, PT, R41, 0xb, PT ;  /* 0x0000000b2900780c */ /* 0x000fc80003f05270 */
[----:B------:R-:W-:Y:S02]  /*2d60*/  SEL R8, R18, R8, !P0 ;  /* 0x0000000812087207 */ /* 0x000fe40004000000 */
[----:B------:R-:W-:Y:S01]  /*2d70*/  ISETP.GT.U32.AND P0, PT, R31, 0x1f, PT ;  /* 0x0000001f1f00780c */ /* 0x000fe20003f04070 */
[----:B0-----:R-:W-:Y:S01]  /*2d80*/  IMAD.IADD R11, R19, 0x1, R11 ;  /* 0x00000001130b7824 */ /* 0x001fe200078e020b */
        /* <DEDUP_REMOVED lines=22> */
.L_x_64:
[----:B------:R-:W-:Y:S05]  /*2ef0*/  @!P0 BRA `(.L_x_21) ;  /* 0x0000000000248947 */ /* 0x000fea0003800000 */
[----:B------:R-:W-:-:S07]  /*2f00*/  IMAD.MOV.U32 R14, RZ, RZ, 0x1de ;  /* 0x000001deff0e7424 */ /* 0x000fce00078e00ff */
.L_x_23:
[----:B------:R-:W-:Y:S05]  /*2f10*/  NANOSLEEP R14 ;  /* 0x0000000e0000735d */ /* 0x000fea0003800000 */
[----:B------:R-:W2:Y:S01]  /*2f20*/  LD.E.64.STRONG.GPU R8, desc[UR12][R12.64+0x100] ;  /* 0x0001000c0c087980 */ /* 0x000ea2000c10fb00 */
[----:B------:R-:W-:Y:S01]  /*2f30*/  UMOV UR5, 0xffffffff ;  /* 0xffffffff00057882 */ /* 0x000fe20000000000 */
[----:B------:R-:W-:Y:S02]  /*2f40*/  SHF.R.U32.HI R14, RZ, 0x1, R14 ;  /* 0x00000001ff0e7819 */ /* 0x000fe4000001160e */
[----:B--2---:R-:W-:Y:S01]  /*2f50*/  ISETP.NE.AND P0, PT, R8, 0x63, PT ;  /* 0x000000630800780c */ /* 0x004fe20003f05270 */
[----:B------:R-:W-:-:S12]  /*2f60*/  BRA.DIV UR5, `(.L_x_22) ;  /* 0x0000001a05607947 */ /* 0x000fd8000b800000 */
[----:B------:R-:W-:-:S13]  /*2f70*/  VOTE.ANY P0, !P0 ;  /* 0x0000000000ff7806 */ /* 0x000fda0004000100 */
.L_x_67:
[----:B------:R-:W-:Y:S05]  /*2f80*/  @P0 BRA `(.L_x_23) ;  /* 0xfffffffc00e00947 */ /* 0x000fea000383ffff */
.L_x_21:
[----:B------:R-:W-:Y:S01]  /*2f90*/  UMOV UR5, 0xffffffff ;  /* 0xffffffff00057882 */ /* 0x000fe20000000000 */
[----:B------:R-:W-:Y:S02]  /*2fa0*/  ISETP.NE.AND P2, PT, R8, 0x65, PT ;  /* 0x000000650800780c */ /* 0x000fe40003f45270 */
[----:B------:R-:W-:Y:S11]  /*2fb0*/  BRA.DIV UR5, `(.L_x_24) ;  /* 0x0000001a056c7947 */ /* 0x000ff6000b800000 */
[----:B------:R-:W0:Y:S01]  /*2fc0*/  S2R R19, SR_GEMASK ;  /* 0x0000000000137919 */ /* 0x000e220000003c00 */
[----:B------:R-:W-:-:S04]  /*2fd0*/  VOTE.ANY R10, PT, !P2 ;  /* 0x00000000000a7806 */ /* 0x000fc800050e0100 */
[----:B0-----:R-:W-:-:S05]  /*2fe0*/  LOP3.LUT R10, R10, 0x80000000, R19, 0xec, !PT ;  /* 0x800000000a0a7812 */ /* 0x001fca00078eec13 */
[----:B------:R-:W-:-:S05]  /*2ff0*/  VIADD R13, R10, 0xffffffff ;  /* 0xffffffff0a0d7836 */ /* 0x000fca0000000000 */
[----:B------:R-:W-:Y:S01]  /*3000*/  LOP3.LUT R13, R10, R13, RZ, 0xc, !PT ;  /* 0x0000000d0a0d7212 */ /* 0x000fe200078e0cff */
[----:B------:R-:W-:-:S03]  /*3010*/  VIADD R10, R38, 0x2 ;  /* 0x00000002260a7836 */ /* 0x000fc60000000000 */
[----:B------:R-:W0:Y:S02]  /*3020*/  POPC R15, R13 ;  /* 0x0000000d000f7309 */ /* 0x000e240000000000 */
[----:B0-----:R-:W0:Y:S01]  /*3030*/  SHFL.DOWN PT, R16, R9, 0x1, R15 ;  /* 0x0820000009107989 */ /* 0x001e2200000e000f */
[----:B------:R-:W-:-:S04]  /*3040*/  ISETP.GE.AND P0, PT, R38, R15, PT ;  /* 0x0000000f2600720c */ /* 0x000fc80003f06270 */
[----:B0-----:R-:W-:Y:S02]  /*3050*/  SEL R16, R16, RZ, !P0 ;  /* 0x000000ff10107207 */ /* 0x001fe40004000000 */
[----:B------:R-:W-:Y:S01]  /*3060*/  ISETP.GT.AND P0, PT, R10, R15, PT ;  /* 0x0000000f0a00720c */ /* 0x000fe20003f04270 */
[----:B------:R-:W-:Y:S02]  /*3070*/  VIADD R10, R38, 0x4 ;  /* 0x00000004260a7836 */ /* 0x000fe40000000000 */
[----:B------:R-:W-:-:S05]  /*3080*/  IMAD.IADD R12, R16, 0x1, R9 ;  /* 0x00000001100c7824 */ /* 0x000fca00078e0209 */
[----:B------:R-:W0:Y:S02]  /*3090*/  SHFL.DOWN PT, R16, R12, 0x2, R15 ;  /* 0x084000000c107989 */ /* 0x000e2400000e000f */
[----:B0-----:R-:W-:Y:S02]  /*30a0*/  SEL R39, R16, RZ, !P0 ;  /* 0x000000ff10277207 */ /* 0x001fe40004000000 */
[----:B------:R-:W-:Y:S01]  /*30b0*/  ISETP.GT.AND P0, PT, R10, R15, PT ;  /* 0x0000000f0a00720c */ /* 0x000fe20003f04270 */
[----:B------:R-:W-:Y:S02]  /*30c0*/  VIADD R10, R38, 0x8 ;  /* 0x00000008260a7836 */ /* 0x000fe40000000000 */
[----:B------:R-:W-:Y:S02]  /*30d0*/  IMAD.IADD R40, R12, 0x1, R39 ;  /* 0x000000010c287824 */ /* 0x000fe400078e0227 */
[----:B------:R-:W0:Y:S03]  /*30e0*/  LDC.64 R12, c[0x0][0x390] ;  /* 0x0000e400ff0c7b82 */ /* 0x000e260000000a00 */
[----:B------:R-:W1:Y:S02]  /*30f0*/  SHFL.DOWN PT, R16, R40, 0x4, R15 ;  /* 0x0880000028107989 */ /* 0x000e6400000e000f */
[----:B-1----:R-:W-:-:S02]  /*3100*/  SEL R9, R16, RZ, !P0 ;  /* 0x000000ff10097207 */ /* 0x002fc40004000000 */
[----:B------:R-:W-:-:S03]  /*3110*/  ISETP.GT.AND P0, PT, R10, R15, PT ;  /* 0x0000000f0a00720c */ /* 0x000fc60003f04270 */
[----:B------:R-:W-:Y:S01]  /*3120*/  IMAD.IADD R9, R40, 0x1, R9 ;  /* 0x0000000128097824 */ /* 0x000fe200078e0209 */
[----:B0-----:R-:W-:-:S04]  /*3130*/  IADD3 R40, P3, PT, R12, 0x100, RZ ;  /* 0x000001000c287810 */ /* 0x001fc80007f7e0ff */
[----:B------:R-:W0:Y:S01]  /*3140*/  SHFL.DOWN PT, R16, R9, 0x8, R15 ;  /* 0x0900000009107989 */ /* 0x000e2200000e000f */
[----:B------:R-:W-:Y:S01]  /*3150*/  IMAD.X R41, RZ, RZ, R13, P3 ;  /* 0x000000ffff297224 */ /* 0x000fe200018e060d */
[----:B0-----:R-:W-:Y:S02]  /*3160*/  SEL R16, R16, RZ, !P0 ;  /* 0x000000ff10107207 */ /* 0x001fe40004000000 */
[----:B------:R-:W-:Y:S01]  /*3170*/  ISETP.NE.AND P0, PT, R8, 0x65, PT ;  /* 0x000000650800780c */ /* 0x000fe20003f05270 */
[----:B------:R-:W-:Y:S02]  /*3180*/  VIADD R8, R38, 0x10 ;  /* 0x0000001026087836 */ /* 0x000fe40000000000 */
[----:B------:R-:W-:-:S03]  /*3190*/  IMAD.IADD R44, R9, 0x1, R16 ;  /* 0x00000001092c7824 */ /* 0x000fc600078e0210 */
[----:B------:R-:W-:Y:S02]  /*31a0*/  ISETP.GT.AND P2, PT, R8, R15, PT ;  /* 0x0000000f0800720c */ /* 0x000fe40003f44270 */
[----:B------:R-:W0:Y:S05]  /*31b0*/  SHFL.DOWN PT, R16, R44, 0x10, R15 ;  /* 0x0a0000002c107989 */ /* 0x000e2a00000e000f */
[----:B------:R-:W-:Y:S02]  /*31c0*/  VOTE.ALL P0, P0 ;  /* 0x0000000000ff7806 */ /* 0x000fe40000000000 */
[----:B0-----:R-:W-:-:S05]  /*31d0*/  SEL R9, R16, RZ, !P2 ;  /* 0x000000ff10097207 */ /* 0x001fca0005000000 */
[----:B------:R-:W-:-:S07]  /*31e0*/  IMAD.IADD R12, R44, 0x1, R9 ;  /* 0x000000012c0c7824 */ /* 0x000fce00078e0209 */
.L_x_76:
[----:B------:R-:W-:Y:S05]  /*31f0*/  @!P0 BRA `(.L_x_25) ;  /* 0x0000000000dc8947 */ /* 0x000fea0003800000 */
[----:B------:R-:W-:-:S07]  /*3200*/  IMAD.MOV.U32 R39, RZ, RZ, 0x1de ;  /* 0x000001deff277424 */ /* 0x000fce00078e00ff */
.L_x_31:
        /* <DEDUP_REMOVED lines=8> */
.L_x_79:
[----:B------:R-:W-:Y:S05]  /*3290*/  @!P0 BRA `(.L_x_27) ;  /* 0x0000000000248947 */ /* 0x000fea0003800000 */
[----:B------:R-:W-:-:S07]  /*32a0*/  IMAD.MOV.U32 R13, RZ, RZ, R39 ;  /* 0x000000ffff0d7224 */ /* 0x000fce00078e0027 */
.L_x_29:
[----:B------:R-:W-:Y:S05]  /*32b0*/  NANOSLEEP R13 ;  /* 0x0000000d0000735d */ /* 0x000fea0003800000 */
[----:B------:R-:W2:Y:S01]  /*32c0*/  LD.E.64.STRONG.GPU R8, desc[UR12][R14.64+-0x100] ;  /* 0xffff000c0e087980 */ /* 0x000ea2000c10fb00 */
[----:B------:R-:W-:Y:S01]  /*32d0*/  UMOV UR5, 0xffffffff ;  /* 0xffffffff00057882 */ /* 0x000fe20000000000 */
[----:B------:R-:W-:Y:S02]  /*32e0*/  SHF.R.U32.HI R13, RZ, 0x1, R13 ;  /* 0x00000001ff0d7819 */ /* 0x000fe4000001160d */
[----:B--2---:R-:W-:Y:S01]  /*32f0*/  ISETP.NE.AND P0, PT, R8, 0x63, PT ;  /* 0x000000630800780c */ /* 0x004fe20003f05270 */
[----:B------:R-:W-:-:S12]  /*3300*/  BRA.DIV UR5, `(.L_x_28) ;  /* 0x0000001a05bc7947 */ /* 0x000fd8000b800000 */
[----:B------:R-:W-:-:S13]  /*3310*/  VOTE.ANY P0, !P0 ;  /* 0x0000000000ff7806 */ /* 0x000fda0004000100 */
.L_x_82:
[----:B------:R-:W-:Y:S05]  /*3320*/  @P0 BRA `(.L_x_29) ;  /* 0xfffffffc00e00947 */ /* 0x000fea000383ffff */
.L_x_27:
[----:B------:R-:W-:Y:S01]  /*3330*/  UMOV UR5, 0xffffffff ;  /* 0xffffffff00057882 */ /* 0x000fe20000000000 */
[----:B------:R-:W-:Y:S02]  /*3340*/  ISETP.NE.AND P0, PT, R8, 0x65, PT ;  /* 0x000000650800780c */ /* 0x000fe40003f05270 */
[----:B------:R-:W-:Y:S11]  /*3350*/  BRA.DIV UR5, `(.L_x_30) ;  /* 0x0000001a05c87947 */ /* 0x000ff6000b800000 */
[----:B------:R-:W-:Y:S01]  /*3360*/  VOTE.ANY R10, PT, !P0 ;  /* 0x00000000000a7806 */ /* 0x000fe200040e0100 */
[----:B------:R-:W-:-:S03]  /*3370*/  VIADD R18, R18, 0xffffffe0 ;  /* 0xffffffe012127836 */ /* 0x000fc60000000000 */
[----:B------:R-:W-:-:S05]  /*3380*/  LOP3.LUT R10, R10, 0x80000000, R19, 0xec, !PT ;  /* 0x800000000a0a7812 */ /* 0x000fca00078eec13 */
        /* <DEDUP_REMOVED lines=14> */
[----:B------:R-:W-:-:S05]  /*3470*/  IMAD.IADD R45, R44, 0x1, R45 ;  /* 0x000000012c2d7824 */ /* 0x000fca00078e022d */
[----:B------:R-:W0:Y:S02]  /*3480*/  SHFL.DOWN PT, R16, R45, 0x4, R15 ;  /* 0x088000002d107989 */ /* 0x000e2400000e000f */
[----:B0-----:R-:W-:Y:S02]  /*3490*/  SEL R16, R16, RZ, !P0 ;  /* 0x000000ff10107207 */ /* 0x001fe40004000000 */
[----:B------:R-:W-:-:S03]  /*34a0*/  ISETP.GT.AND P0, PT, R10, R15, PT ;  /* 0x0000000f0a00720c */ /* 0x000fc60003f04270 */
[----:B------:R-:W-:-:S05]  /*34b0*/  IMAD.IADD R9, R45, 0x1, R16 ;  /* 0x000000012d097824 */ /* 0x000fca00078e0210 */
[----:B------:R-:W0:Y:S02]  /*34c0*/  SHFL.DOWN PT, R16, R9, 0x8, R15 ;  /* 0x0900000009107989 */ /* 0x000e2400000e000f */
[----:B0-----:R-:W-:Y:S02]  /*34d0*/  SEL R16, R16, RZ, !P0 ;  /* 0x000000ff10107207 */ /* 0x001fe40004000000 */
[----:B------:R-:W-:Y:S01]  /*34e0*/  ISETP.NE.AND P0, PT, R8, 0x65, PT ;  /* 0x000000650800780c */ /* 0x000fe20003f05270 */
[----:B------:R-:W-:Y:S02]  /*34f0*/  VIADD R8, R38, 0x10 ;  /* 0x0000001026087836 */ /* 0x000fe40000000000 */
[----:B------:R-:W-:-:S03]  /*3500*/  IMAD.IADD R44, R9, 0x1, R16 ;  /* 0x00000001092c7824 */ /* 0x000fc600078e0210 */
[----:B------:R-:W-:Y:S02]  /*3510*/  ISETP.GT.AND P2, PT, R8, R15, PT ;  /* 0x0000000f0800720c */ /* 0x000fe40003f44270 */
[----:B------:R-:W0:Y:S05]  /*3520*/  SHFL.DOWN PT, R16, R44, 0x10, R15 ;  /* 0x0a0000002c107989 */ /* 0x000e2a00000e000f */
[----:B------:R-:W-:Y:S02]  /*3530*/  VOTE.ALL P0, P0 ;  /* 0x0000000000ff7806 */ /* 0x000fe40000000000 */
[----:B0-----:R-:W-:-:S04]  /*3540*/  SEL R13, R16, RZ, !P2 ;  /* 0x000000ff100d7207 */ /* 0x001fc80005000000 */
[----:B------:R-:W-:-:S07]  /*3550*/  IADD3 R12, PT, PT, R44, R13, R12 ;  /* 0x0000000d2c0c7210 */ /* 0x000fce0007ffe00c */
.L_x_91:
[----:B------:R-:W-:Y:S05]  /*3560*/  @P0 BRA `(.L_x_31) ;  /* 0xfffffffc00280947 */ /* 0x000fea000383ffff */
.L_x_25:
[----:B------:R-:W-:Y:S01]  /*3570*/  ISETP.NE.AND P0, PT, R38, RZ, PT ;  /* 0x000000ff2600720c */ /* 0x000fe20003f05270 */
[----:B------:R-:W0:Y:S01]  /*3580*/  @!P1 S2R R9, SR_CgaCtaId ;  /* 0x0000000000099919 */ /* 0x000e220000008800 */
[----:B------:R-:W-:Y:S01]  /*3590*/  @!P1 MOV R8, 0x400 ;  /* 0x0000040000089802 */ /* 0x000fe20000000f00 */
[----:B------:R-:W-:Y:S02]  /*35a0*/  @!P1 IMAD.IADD R11, R11, 0x1, R12 ;  /* 0x000000010b0b9824 */ /* 0x000fe400078e020c */
[----:B------:R-:W-:-:S05]  /*35b0*/  @!P1 IMAD.MOV.U32 R10, RZ, RZ, 0x65 ;  /* 0x00000065ff0a9424 */ /* 0x000fca00078e00ff */
[----:B------:R1:W-:Y:S03]  /*35c0*/  @!P1 ST.E.64.STRONG.GPU desc[UR12][R42.64+0x100], R10 ;  /* 0x0001000a2a009985 */ /* 0x0003e6000c10fb0c */
[----:B------:R-:W-:Y:S01]  /*35d0*/  @!P0 MOV R13, 0x400 ;  /* 0x00000400000d8802 */ /* 0x000fe20000000f00 */
[----:B------:R-:W2:Y:S01]  /*35e0*/  @!P0 S2R R14, SR_CgaCtaId ;  /* 0x00000000000e8919 */ /* 0x000ea20000008800 */
[----:B0-----:R-:W-:Y:S01]  /*35f0*/  @!P1 LEA R9, R9, R8, 0x18 ;  /* 0x0000000809099211 */ /* 0x001fe200078ec0ff */
[----:B------:R-:W-:Y:S02]  /*3600*/  IMAD.MOV.U32 R8, RZ, RZ, R17 ;  /* 0x000000ffff087224 */ /* 0x000fe400078e0011 */
[----:B------:R-:W-:Y:S02]  /*3610*/  @!P0 IMAD.MOV.U32 R8, RZ, RZ, R12 ;  /* 0x000000ffff088224 */ /* 0x000fe400078e000c */
[----:B------:R1:W-:Y:S04]  /*3620*/  @!P1 STS [R9+0x8], R11 ;  /* 0x0000080b09009388 */ /* 0x0003e80000000800 */
[----:B------:R1:W-:Y:S01]  /*3630*/  @!P1 STS [R9+0x4], R12 ;  /* 0x0000040c09009388 */ /* 0x0003e20000000800 */
[----:B--2---:R-:W-:-:S05]  /*3640*/  @!P0 LEA R13, R14, R13, 0x18 ;  /* 0x0000000d0e0d8211 */ /* 0x004fca00078ec0ff */
[----:B------:R1:W-:Y:S02]  /*3650*/  @!P0 STS [R13+0x54], R12 ;  /* 0x0000540c0d008388 */ /* 0x0003e40000000800 */
.L_x_19:
        /* <DEDUP_REMOVED lines=9> */
.L_x_18:
[----:B------:R-:W-:Y:S01]  /*36f0*/  IMAD.IADD R32, R32, 0x1, R39 ;  /* 0x0000000120207824 */ /* 0x000fe200078e0227 */
[----:B------:R-:W0:Y:S01]  /*3700*/  S2R R8, SR_LANEID ;  /* 0x0000000000087919 */ /* 0x000e220000000000 */
[----:B------:R-:W-:Y:S02]  /*3710*/  BAR.SYNC.DEFER_BLOCKING 0x0 ;  /* 0x0000000000007b1d */ /* 0x000fe40000010000 */
[----:B------:R-:W-:Y:S01]  /*3720*/  IMAD.IADD R33, R33, 0x1, R32 ;  /* 0x0000000121217824 */ /* 0x000fe200078e0220 */
[----:B------:R-:W-:Y:S01]  /*3730*/  ISETP.NE.AND P0, PT, R31, RZ, PT ;  /* 0x000000ff1f00720c */ /* 0x000fe20003f05270 */
[----:B------:R-:W-:Y:S02]  /*3740*/  IMAD.U32 R12, RZ, RZ, UR7 ;  /* 0x00000007ff0c7e24 */ /* 0x000fe4000f8e00ff */
[----:B------:R-:W-:Y:S01]  /*3750*/  IMAD.IADD R28, R28, 0x1, R33 ;  /* 0x000000011c1c7824 */ /* 0x000fe200078e0221 */
[----:B------:R-:W1:Y:S03]  /*3760*/  LDCU.64 UR8, c[0x0][0x388] ;  /* 0x00007100ff0877ac */ /* 0x000e660008000a00 */
[----:B------:R-:W-:-:S04]  /*3770*/  IMAD.IADD R27, R27, 0x1, R28 ;  /* 0x000000011b1b7824 */ /* 0x000fc800078e021c */
[----:B------:R-:W-:-:S04]  /*3780*/  IMAD.IADD R26, R26, 0x1, R27 ;  /* 0x000000011a1a7824 */ /* 0x000fc800078e021b */
[----:B------:R-:W-:-:S04]  /*3790*/  IMAD.IADD R25, R25, 0x1, R26 ;  /* 0x0000000119197824 */ /* 0x000fc800078e021a */
[----:B------:R-:W-:-:S04]  /*37a0*/  IMAD.IADD R24, R24, 0x1, R25 ;  /* 0x0000000118187824 */ /* 0x000fc800078e0219 */
[----:B------:R-:W-:Y:S02]  /*37b0*/  IMAD.IADD R23, R23, 0x1, R24 ;  /* 0x0000000117177824 */ /* 0x000fe400078e0218 */
[----:B0-----:R-:W-:Y:S02]  /*37c0*/  IMAD R8, R8, 0x48, R29 ;  /* 0x0000004808087824 */ /* 0x001fe400078e021d */
[----:B------:R-:W-:-:S03]  /*37d0*/  IMAD.IADD R22, R22, 0x1, R23 ;  /* 0x0000000116167824 */ /* 0x000fc600078e0217 */
[----:B------:R-:W-:Y:S01]  /*37e0*/  STS [R8], R39 ;  /* 0x0000002708007388 */ /* 0x000fe20000000800 */
[----:B------:R-:W-:-:S03]  /*37f0*/  IMAD.IADD R21, R21, 0x1, R22 ;  /* 0x0000000115157824 */ /* 0x000fc600078e0216 */
[----:B------:R-:W-:Y:S01]  /*3800*/  STS [R8+0x4], R32 ;  /* 0x0000042008007388 */ /* 0x000fe20000000800 */
        /* <DEDUP_REMOVED lines=15> */
[----:B------:R-:W-:Y:S04]  /*3900*/  STS [R8+0x24], R22 ;  /* 0x0000241608007388 */ /* 0x000fe80000000800 */
        /* <DEDUP_REMOVED lines=8> */
[----:B------:R0:W-:Y:S01]  /*3990*/  STS [R8+0x48], R0 ;  /* 0x0000480008007388 */ /* 0x0001e20000000800 */
[----:B------:R-:W-:-:S03]  /*39a0*/  NOP ;  /* 0x0000000000007918 */ /* 0x000fc60000000000 */
[----:B------:R-:W-:Y:S04]  /*39b0*/  LDS R39, [R29] ;  /* 0x000000001d277984 */ /* 0x000fe80000000800 */
[----:B------:R-:W-:Y:S04]  /*39c0*/  LDS R41, [R29+0x80] ;  /* 0x000080001d297984 */ /* 0x000fe80000000800 */
        /* <DEDUP_REMOVED lines=17> */
[----:B------:R2:W-:Y:S01]  /*3ae0*/  @!P0 STS [UR4+0x7b80], R12 ;  /* 0x007b800cff008988 */ /* 0x0005e20008000804 */
[----:B------:R-:W-:Y:S01]  /*3af0*/  BAR.SYNC.DEFER_BLOCKING 0x0 ;  /* 0x0000000000007b1d */ /* 0x000fe20000010000 */
[----:B0-----:R-:W-:-:S05]  /*3b00*/  IADD3 R0, P0, PT, R30, UR10, RZ ;  /* 0x0000000a1e007c10 */ /* 0x001fca000ff1e0ff */
[----:B------:R-:W0:Y:S01]  /*3b10*/  S2R R2, SR_TID.X ;  /* 0x0000000000027919 */ /* 0x000e220000002100 */
[----:B------:R-:W3:Y:S01]  /*3b20*/  LDS R31, [UR4+0x7b80] ;  /* 0x007b8004ff1f7984 */ /* 0x000ee20008000800 */
[C---:B0-----:R-:W-:Y:S02]  /*3b30*/  LOP3.LUT R3, R2.reuse, 0x3e0, RZ, 0xc0, !PT ;  /* 0x000003e002037812 */ /* 0x041fe400078ec0ff */
[----:B------:R-:W-:-:S05]  /*3b40*/  LOP3.LUT R2, R2, 0x1f, RZ, 0xc0, !PT ;  /* 0x0000001f02027812 */ /* 0x000fca00078ec0ff */
[----:B------:R-:W-:Y:S02]  /*3b50*/  IMAD R8, R3, 0x13, R2 ;  /* 0x0000001303087824 */ /* 0x000fe400078e0202 */
[----:B------:R-:W-:Y:S01]  /*3b60*/  IMAD.X R3, RZ, RZ, UR11, P0 ;  /* 0x0000000bff037e24 */ /* 0x000fe200080e06ff */
[----:B-1----:R-:W-:Y:S01]  /*3b70*/  LEA R2, P0, R0, UR8, 0x2 ;  /* 0x0000000800027c11 */ /* 0x002fe2000f8010ff */
[C---:B------:R-:W-:Y:S02]  /*3b80*/  VIADD R10, R8.reuse, 0x20 ;  /* 0x00000020080a7836 */ /* 0x040fe40000000000 */
[----:B--2---:R-:W-:Y:S01]  /*3b90*/  VIADD R12, R8, 0xa0 ;  /* 0x000000a0080c7836 */ /* 0x004fe20000000000 */
[----:B------:R-:W-:Y:S01]  /*3ba0*/  LEA.HI.X R3, R0, UR9, R3, 0x2, P0 ;  /* 0x0000000900037c11 */ /* 0x000fe200080f1403 */
[----:B------:R-:W-:Y:S01]  /*3bb0*/  VIADD R0, R8, 0x40 ;  /* 0x0000004008007836 */ /* 0x000fe20000000000 */
[-C--:B---3--:R-:W-:Y:S02]  /*3bc0*/  ISETP.GE.AND P1, PT, R30, R31.reuse, PT ;  /* 0x0000001f1e00720c */ /* 0x088fe40003f26270 */
[-C--:B------:R-:W-:Y:S01]  /*3bd0*/  ISETP.GE.AND P2, PT, R10, R31.reuse, PT ;  /* 0x0000001f0a00720c */ /* 0x080fe20003f46270 */
[----:B------:R-:W-:Y:S01]  /*3be0*/  VIADD R10, R8, 0x60 ;  /* 0x00000060080a7836 */ /* 0x000fe20000000000 */
[-C--:B------:R-:W-:Y:S01]  /*3bf0*/  ISETP.GE.AND P3, PT, R0, R31.reuse, PT ;  /* 0x0000001f0000720c */ /* 0x080fe20003f66270 */
[----:B------:R-:W-:Y:S01]  /*3c00*/  VIADD R0, R8, 0x80 ;  /* 0x0000008008007836 */ /* 0x000fe20000000000 */
[----:B------:R-:W-:-:S02]  /*3c10*/  ISETP.GE.AND P6, PT, R12, R31, PT ;  /* 0x0000001f0c00720c */ /* 0x000fc40003fc6270 */
[-C--:B------:R-:W-:Y:S01]  /*3c20*/  ISETP.GE.AND P4, PT, R10, R31.reuse, PT ;  /* 0x0000001f0a00720c */ /* 0x080fe20003f86270 */
[----:B------:R-:W-:Y:S01]  /*3c30*/  VIADD R10, R8, 0xc0 ;  /* 0x000000c0080a7836 */ /* 0x000fe20000000000 */
[-C--:B------:R-:W-:Y:S01]  /*3c40*/  ISETP.GE.AND P5, PT, R0, R31.reuse, PT ;  /* 0x0000001f0000720c */ /* 0x080fe20003fa6270 */
[----:B------:R-:W-:Y:S02]  /*3c50*/  VIADD R0, R8, 0xe0 ;  /* 0x000000e008007836 */ /* 0x000fe40000000000 */
[----:B------:R0:W-:Y:S01]  /*3c60*/  @!P1 STG.E desc[UR12][R2.64], R39 ;  /* 0x0000002702009986 */ /* 0x0001e2000c10190c */
[-C--:B------:R-:W-:Y:S01]  /*3c70*/  ISETP.GE.AND P0, PT, R10, R31.reuse, PT ;  /* 0x0000001f0a00720c */ /* 0x080fe20003f06270 */
[----:B------:R-:W-:Y:S01]  /*3c80*/  VIADD R10, R8, 0x160 ;  /* 0x00000160080a7836 */ /* 0x000fe20000000000 */
[-C--:B------:R-:W-:Y:S01]  /*3c90*/  ISETP.GE.AND P1, PT, R0, R31.reuse, PT ;  /* 0x0000001f0000720c */ /* 0x080fe20003f26270 */
[----:B------:R-:W-:Y:S01]  /*3ca0*/  VIADD R0, R8, 0x140 ;  /* 0x0000014008007836 */ /* 0x000fe20000000000 */
[----:B------:R0:W-:Y:S01]  /*3cb0*/  @!P2 STG.E desc[UR12][R2.64+0x80], R41 ;  /* 0x000080290200a986 */ /* 0x0001e2000c10190c */
[----:B------:R-:W-:-:S03]  /*3cc0*/  ISETP.GE.AND P2, PT, R37, R31, PT ;  /* 0x0000001f2500720c */ /* 0x000fc60003f46270 */
[----:B------:R0:W-:Y:S01]  /*3cd0*/  @!P3 STG.E desc[UR12][R2.64+0x100], R43 ;  /* 0x0001002b0200b986 */ /* 0x0001e2000c10190c */
[----:B------:R-:W-:-:S03]  /*3ce0*/  ISETP.GE.AND P3, PT, R36, R31, PT ;  /* 0x0000001f2400720c */ /* 0x000fc60003f66270 */
[----:B------:R0:W-:Y:S01]  /*3cf0*/  @!P4 STG.E desc[UR12][R2.64+0x180], R45 ;  /* 0x0001802d0200c986 */ /* 0x0001e2000c10190c */
[-C--:B------:R-:W-:Y:S01]  /*3d00*/  ISETP.GE.AND P4, PT, R0, R31.reuse, PT ;  /* 0x0000001f0000720c */ /* 0x080fe20003f86270 */
[----:B------:R-:W-:Y:S02]  /*3d10*/  VIADD R0, R8, 0x180 ;  /* 0x0000018008007836 */ /* 0x000fe40000000000 */
[----:B------:R0:W-:Y:S01]  /*3d20*/  @!P5 STG.E desc[UR12][R2.64+0x200], R4 ;  /* 0x000200040200d986 */ /* 0x0001e2000c10190c */
[-C--:B------:R-:W-:Y:S01]  /*3d30*/  ISETP.GE.AND P5, PT, R10, R31.reuse, PT ;  /* 0x0000001f0a00720c */ /* 0x080fe20003fa6270 */
[----:B------:R-:W-:Y:S02]  /*3d40*/  VIADD R10, R8, 0x1a0 ;  /* 0x000001a0080a7836 */ /* 0x000fe40000000000 */
[----:B------:R0:W-:Y:S01]  /*3d50*/  @!P6 STG.E desc[UR12][R2.64+0x280], R6 ;  /* 0x000280060200e986 */ /* 0x0001e2000c10190c */
[----:B------:R-:W-:Y:S01]  /*3d60*/  ISETP.GE.AND P6, PT, R0, R31, PT ;  /* 0x0000001f0000720c */ /* 0x000fe20003fc6270 */
[----:B------:R-:W-:-:S02]  /*3d70*/  VIADD R0, R8, 0x1c0 ;  /* 0x000001c008007836 */ /* 0x000fc40000000000 */
[----:B------:R0:W-:Y:S01]  /*3d80*/  @!P0 STG.E desc[UR12][R2.64+0x300], R33 ;  /* 0x0003002102008986 */ /* 0x0001e2000c10190c */
[-C--:B------:R-:W-:Y:S01]  /*3d90*/  ISETP.GE.AND P0, PT, R10, R31.reuse, PT ;  /* 0x0000001f0a00720c */ /* 0x080fe20003f06270 */
[C---:B------:R-:W-:Y:S02]  /*3da0*/  VIADD R10, R8.reuse, 0x1e0 ;  /* 0x000001e0080a7836 */ /* 0x040fe40000000000 */
[----:B------:R-:W-:Y:S01]  /*3db0*/  VIADD R8, R8, 0x200 ;  /* 0x0000020008087836 */ /* 0x000fe20000000000 */
[----:B------:R0:W-:Y:S01]  /*3dc0*/  @!P1 STG.E desc[UR12][R2.64+0x380], R25 ;  /* 0x0003801902009986 */ /* 0x0001e2000c10190c */
[----:B------:R-:W-:-:S03]  /*3dd0*/  ISETP.GE.AND P1, PT, R0, R31, PT ;  /* 0x0000001f0000720c */ /* 0x000fc60003f26270 */
        /* <DEDUP_REMOVED lines=8> */
[----:B------:R0:W-:Y:S04]  /*3e60*/  @!P6 STG.E desc[UR12][R2.64+0x600], R15 ;  /* 0x0006000f0200e986 */ /* 0x0001e8000c10190c */
[----:B------:R0:W-:Y:S04]  /*3e70*/  @!P0 STG.E desc[UR12][R2.64+0x680], R13 ;  /* 0x0006800d02008986 */ /* 0x0001e8000c10190c */
[----:B------:R0:W-:Y:S04]  /*3e80*/  @!P1 STG.E desc[UR12][R2.64+0x700], R11 ;  /* 0x0007000b02009986 */ /* 0x0001e8000c10190c */
[----:B------:R0:W-:Y:S04]  /*3e90*/  @!P2 STG.E desc[UR12][R2.64+0x780], R9 ;  /* 0x000780090200a986 */ /* 0x0001e8000c10190c */
[----:B------:R0:W-:Y:S04]  /*3ea0*/  @!P3 STG.E desc[UR12][R2.64+0x800], R7 ;  /* 0x000800070200b986 */ /* 0x0001e8000c10190c */
[----:B------:R0:W-:Y:S01]  /*3eb0*/  @!P4 STG.E desc[UR12][R2.64+0x880], R5 ;  /* 0x000880050200c986 */ /* 0x0001e2000c10190c */
[----:B------:R-:W-:Y:S05]  /*3ec0*/  @P5 EXIT ;  /* 0x000000000000594d */ /* 0x000fea0003800000 */
[----:B------:R-:W-:Y:S01]  /*3ed0*/  STG.E desc[UR12][R2.64+0x900], R27 ;  /* 0x0009001b02007986 */ /* 0x000fe2000c10190c */
[----:B------:R-:W-:Y:S05]  /*3ee0*/  EXIT ;  /* 0x000000000000794d */ /* 0x000fea0003800000 */
.L_x_5:
[----:B------:R-:W-:Y:S01]  /*3ef0*/  BSSY B1, `(.L_x_32) ;  /* 0x0000006000017945 */ /* 0x000fe20003800000 */
[----:B------:R-:W-:Y:S01]  /*3f00*/  PLOP3.LUT P0, PT, P0, PT, PT, 0x8, 0x80 ;  /* 0x000000000080781c */ /* 0x000fe2000070e170 */
[----:B------:R-:W-:-:S12]  /*3f10*/  IMAD.MOV.U32 R10, RZ, RZ, -0x1 ;  /* 0xffffffffff0a7424 */ /* 0x000fd800078e00ff */
[----:B------:R-:W-:Y:S05]  /*3f20*/  WARPSYNC.COLLECTIVE R10, `(.L_x_33) ;  /* 0x000000000a087348 */ /* 0x000fea0003c00000 */
[----:B------:R-:W-:Y:S01]  /*3f30*/  VOTE.ANY P0, P0 ;  /* 0x0000000000ff7806 */ /* 0x000fe20000000100 */
[----:B------:R-:W-:-:S12]  /*3f40*/  ENDCOLLECTIVE ;  /* 0x000000000000791b */ /* 0x000fd80003800000 */
.L_x_33:
[----:B------:R-:W-:Y:S05]  /*3f50*/  BSYNC B1 ;  /* 0x0000000000017941 */ /* 0x000fea0003800000 */
.L_x_32:
[----:B------:R-:W-:Y:S05]  /*3f60*/  BRA `(.L_x_34) ;  /* 0xffffffd000287947 */ /* 0x000fea000383ffff */
.L_x_7:
[----:B------:R-:W-:Y:S01]  /*3f70*/  BSSY B1, `(.L_x_35) ;  /* 0x0000006000017945 */ /* 0x000fe20003800000 */
[----:B------:R-:W-:Y:S01]  /*3f80*/  PLOP3.LUT P0, PT, P0, PT, PT, 0x8, 0x80 ;  /* 0x000000000080781c */ /* 0x000fe2000070e170 */
[----:B------:R-:W-:-:S12]  /*3f90*/  IMAD.MOV.U32 R10, RZ, RZ, -0x1 ;  /* 0xffffffffff0a7424 */ /* 0x000fd800078e00ff */
[----:B------:R-:W-:Y:S05]  /*3fa0*/  WARPSYNC.COLLECTIVE R10, `(.L_x_36) ;  /* 0x000000000a087348 */ /* 0x000fea0003c00000 */
[----:B------:R-:W-:Y:S01]  /*3fb0*/  VOTE.ANY P0, P0 ;  /* 0x0000000000ff7806 */ /* 0x000fe20000000100 */
[----:B------:R-:W-:-:S12]  /*3fc0*/  ENDCOLLECTIVE ;  /* 0x000000000000791b */ /* 0x000fd80003800000 */
.L_x_36:
[----:B------:R-:W-:Y:S05]  /*3fd0*/  BSYNC B1 ;  /* 0x0000000000017941 */ /* 0x000fea0003800000 */
.L_x_35:
[----:B------:R-:W-:Y:S05]  /*3fe0*/  BRA `(.L_x_37) ;  /* 0xffffffd0002c7947 */ /* 0x000fea000383ffff */
.L_x_9:
[----:B------:R-:W0:Y:S01]  /*3ff0*/  S2R R8, SR_GEMASK ;  /* 0x0000000000087919 */ /* 0x000e220000003c00 */
[----:B------:R-:W-:Y:S01]  /*4000*/  BSSY B1, `(.L_x_38) ;  /* 0x0000006000017945 */ /* 0x000fe20003800000 */
[----:B------:R-:W-:Y:S01]  /*4010*/  PLOP3.LUT P2, PT, P0, PT, PT, 0x8, 0x80 ;  /* 0x000000000080781c */ /* 0x000fe2000074e170 */
[----:B------:R-:W-:-:S12]  /*4020*/  IMAD.MOV.U32 R10, RZ, RZ, -0x1 ;  /* 0xffffffffff0a7424 */ /* 0x000fd800078e00ff */
[----:B0-----:R-:W-:Y:S05]  /*4030*/  WARPSYNC.COLLECTIVE R10, `(.L_x_39) ;  /* 0x000000000a087348 */ /* 0x001fea0003c00000 */
[----:B------:R-:W-:Y:S01]  /*4040*/  VOTE.ANY R10, PT, P2 ;  /* 0x00000000000a7806 */ /* 0x000fe200010e0100 */
[----:B0-----:R-:W-:Y:S06]  /*4050*/  ENDCOLLECTIVE ;  /* 0x000000000000791b */ /* 0x001fec0003800000 */
.L_x_39:
[----:B------:R-:W-:Y:S05]  /*4060*/  BSYNC B1 ;  /* 0x0000000000017941 */ /* 0x000fea0003800000 */
.L_x_38:
[----:B------:R-:W-:Y:S01]  /*4070*/  LOP3.LUT R10, R10, 0x80000000, R8, 0xec, !PT ;  /* 0x800000000a0a7812 */ /* 0x000fe200078eec08 */
[----:B------:R-:W-:Y:S01]  /*4080*/  IMAD.MOV.U32 R14, RZ, RZ, 0x1 ;  /* 0x00000001ff0e7424 */ /* 0x000fe200078e00ff */
[----:B------:R-:W-:Y:S01]  /*4090*/  ISETP.NE.AND P0, PT, R12, 0x65, PT ;  /* 0x000000650c00780c */ /* 0x000fe20003f05270 */
[C---:B------:R-:W-:Y:S02]  /*40a0*/  VIADD R38, R37.reuse, 0x2 ;  /* 0x0000000225267836 */ /* 0x040fe40000000000 */
[C---:B------:R-:W-:Y:S02]  /*40b0*/  VIADD R11, R10.reuse, 0xffffffff ;  /* 0xffffffff0a0b7836 */ /* 0x040fe40000000000 */
[C---:B------:R-:W-:Y:S02]  /*40c0*/  VIADD R19, R37.reuse, 0x4 ;  /* 0x0000000425137836 */ /* 0x040fe40000000000 */
[----:B------:R-:W-:Y:S01]  /*40d0*/  VIADD R39, R37, 0x10 ;  /* 0x0000001025277836 */ /* 0x000fe20000000000 */
[----:B------:R-:W-:Y:S01]  /*40e0*/  LOP3.LUT R11, R10, R11, RZ, 0xc, !PT ;  /* 0x0000000b0a0b7212 */ /* 0x000fe200078e0cff */
[----:B------:R-:W-:-:S03]  /*40f0*/  IMAD.MOV.U32 R10, RZ, RZ, -0x1 ;  /* 0xffffffffff0a7424 */ /* 0x000fc600078e00ff */
[----:B------:R0:W1:Y:S04]  /*4100*/  POPC R15, R11 ;  /* 0x0000000b000f7309 */ /* 0x0000680000000000 */
[----:B01----:R-:W-:Y:S05]  /*4110*/  WARPSYNC.COLLECTIVE R10, `(.L_x_40) ;  /* 0x000000000a087348 */ /* 0x003fea0003c00000 */
[----:B-1----:R1:W2:Y:S02]  /*4120*/  SHFL.DOWN P2, R16, R13, R14, R15 ;  /* 0x0800000e0d107389 */ /* 0x0022a4000004000f */
[----:B012---:R-:W-:Y:S05]  /*4130*/  ENDCOLLECTIVE ;  /* 0x000000000000791b */ /* 0x007fea0003800000 */
.L_x_40:
[----:B------:R-:W-:Y:S01]  /*4140*/  IMAD.MOV.U32 R14, RZ, RZ, 0x2 ;  /* 0x00000002ff0e7424 */ /* 0x000fe200078e00ff */
[----:B------:R-:W-:-:S04]  /*4150*/  ISETP.GE.AND P2, PT, R37, R15, PT ;  /* 0x0000000f2500720c */ /* 0x000fc80003f46270 */
[----:B------:R-:W-:-:S05]  /*4160*/  SEL R16, R16, RZ, !P2 ;  /* 0x000000ff10107207 */ /* 0x000fca0005000000 */
[----:B------:R-:W-:-:S04]  /*4170*/  IMAD.IADD R36, R16, 0x1, R13 ;  /* 0x0000000110247824 */ /* 0x000fc800078e020d */
[----:B------:R-:W-:-:S07]  /*4180*/  IMAD.MOV.U32 R13, RZ, RZ, R36 ;  /* 0x000000ffff0d7224 */ /* 0x000fce00078e0024 */
[----:B------:R-:W-:Y:S05]  /*4190*/  WARPSYNC.COLLECTIVE R10, `(.L_x_41) ;  /* 0x000000000a087348 */ /* 0x000fea0003c00000 */
[----:B------:R0:W1:Y:S02]  /*41a0*/  SHFL.DOWN P2, R16, R13, R14, R15 ;  /* 0x0800000e0d107389 */ /* 0x000064000004000f */
[----:B01----:R-:W-:Y:S05]  /*41b0*/  ENDCOLLECTIVE ;  /* 0x000000000000791b */ /* 0x003fea0003800000 */
.L_x_41:
[----:B------:R-:W-:Y:S01]  /*41c0*/  IMAD.MOV.U32 R14, RZ, RZ, 0x4 ;  /* 0x00000004ff0e7424 */ /* 0x000fe200078e00ff */
[----:B------:R-:W-:-:S04]  /*41d0*/  ISETP.GT.AND P2, PT, R38, R15, PT ;  /* 0x0000000f2600720c */ /* 0x000fc80003f44270 */
[----:B------:R-:W-:-:S05]  /*41e0*/  SEL R11, R16, RZ, !P2 ;  /* 0x000000ff100b7207 */ /* 0x000fca0005000000 */
[----:B------:R-:W-:Y:S02]  /*41f0*/  IMAD.IADD R40, R36, 0x1, R11 ;  /* 0x0000000124287824 */ /* 0x000fe400078e020b */
[----:B------:R-:W-:Y:S02]  /*4200*/  VIADD R36, R37, 0x8 ;  /* 0x0000000825247836 */ /* 0x000fe40000000000 */
[----:B------:R-:W-:-:S07]  /*4210*/  IMAD.MOV.U32 R13, RZ, RZ, R40 ;  /* 0x000000ffff0d7224 */ /* 0x000fce00078e0028 */
[----:B------:R-:W-:Y:S05]  /*4220*/  WARPSYNC.COLLECTIVE R10, `(.L_x_42) ;  /* 0x000000000a087348 */ /* 0x000fea0003c00000 */
[----:B------:R0:W1:Y:S02]  /*4230*/  SHFL.DOWN P2, R16, R13, R14, R15 ;  /* 0x0800000e0d107389 */ /* 0x000064000004000f */
[----:B01----:R-:W-:Y:S05]  /*4240*/  ENDCOLLECTIVE ;  /* 0x000000000000791b */ /* 0x003fea0003800000 */
.L_x_42:
[----:B------:R-:W-:Y:S01]  /*4250*/  IMAD.MOV.U32 R14, RZ, RZ, 0x8 ;  /* 0x00000008ff0e7424 */ /* 0x000fe200078e00ff */
[----:B------:R-:W-:-:S04]  /*4260*/  ISETP.GT.AND P2, PT, R19, R15, PT ;  /* 0x0000000f1300720c */ /* 0x000fc80003f44270 */
[----:B------:R-:W-:-:S05]  /*4270*/  SEL R11, R16, RZ, !P2 ;  /* 0x000000ff100b7207 */ /* 0x000fca0005000000 */
[----:B------:R-:W-:-:S04]  /*4280*/  IMAD.IADD R42, R40, 0x1, R11 ;  /* 0x00000001282a7824 */ /* 0x000fc800078e020b */
[----:B------:R-:W-:-:S07]  /*4290*/  IMAD.MOV.U32 R13, RZ, RZ, R42 ;  /* 0x000000ffff0d7224 */ /* 0x000fce00078e002a */
[----:B------:R-:W-:Y:S05]  /*42a0*/  WARPSYNC.COLLECTIVE R10, `(.L_x_43) ;  /* 0x000000000a087348 */ /* 0x000fea0003c00000 */
[----:B------:R0:W1:Y:S02]  /*42b0*/  SHFL.DOWN P2, R16, R13, R14, R15 ;  /* 0x0800000e0d107389 */ /* 0x000064000004000f */
[----:B01----:R-:W-:Y:S05]  /*42c0*/  ENDCOLLECTIVE ;  /* 0x000000000000791b */ /* 0x003fea0003800000 */
.L_x_43:
        /* <DEDUP_REMOVED lines=8> */
.L_x_44:
[----:B------:R-:W-:Y:S05]  /*4350*/  WARPSYNC.COLLECTIVE R10, `(.L_x_45) ;  /* 0x000000000a087348 */ /* 0x000fea0003c00000 */
[----:B------:R-:W-:Y:S01]  /*4360*/  VOTE.ALL P0, P0 ;  /* 0x0000000000ff7806 */ /* 0x000fe20000000000 */
[----:B------:R-:W-:-:S12]  /*4370*/  ENDCOLLECTIVE ;  /* 0x000000000000791b */ /* 0x000fd80003800000 */
.L_x_45:
[----:B------:R-:W0:Y:S01]  /*4380*/  LDC.64 R12, c[0x0][0x390] ;  /* 0x0000e400ff0c7b82 */ /* 0x000e220000000a00 */
[----:B------:R-:W-:-:S04]  /*4390*/  ISETP.GT.AND P2, PT, R39, R15, PT ;  /* 0x0000000f2700720c */ /* 0x000fc80003f44270 */
[----:B------:R-:W-:-:S05]  /*43a0*/  SEL R16, R16, RZ, !P2 ;  /* 0x000000ff10107207 */ /* 0x000fca0005000000 */
[----:B------:R-:W-:Y:S01]  /*43b0*/  IMAD.IADD R40, R41, 0x1, R16 ;  /* 0x0000000129287824 */ /* 0x000fe200078e0210 */
[----:B0-----:R-:W-:-:S05]  /*43c0*/  IADD3 R42, P2, PT, R12, 0x100, RZ ;  /* 0x000001000c2a7810 */ /* 0x001fca0007f5e0ff */
[----:B------:R-:W-:Y:S01]  /*43d0*/  IMAD.X R43, RZ, RZ, R13, P2 ;  /* 0x000000ffff2b7224 */ /* 0x000fe200010e060d */
[----:B------:R-:W-:Y:S07]  /*43e0*/  BRA `(.L_x_46) ;  /* 0xffffffcc00c87947 */ /* 0x000fee000383ffff */
.L_x_11:
[----:B------:R-:W-:Y:S01]  /*43f0*/  BSSY B1, `(.L_x_47) ;  /* 0x0000006000017945 */ /* 0x000fe20003800000 */
[----:B------:R-:W-:Y:S01]  /*4400*/  PLOP3.LUT P0, PT, P0, PT, PT, 0x8, 0x80 ;  /* 0x000000000080781c */ /* 0x000fe2000070e170 */
[----:B------:R-:W-:-:S12]  /*4410*/  IMAD.MOV.U32 R10, RZ, RZ, -0x1 ;  /* 0xffffffffff0a7424 */ /* 0x000fd800078e00ff */
[----:B------:R-:W-:Y:S05]  /*4420*/  WARPSYNC.COLLECTIVE R10, `(.L_x_48) ;  /* 0x000000000a087348 */ /* 0x000fea0003c00000 */
[----:B------:R-:W-:Y:S01]  /*4430*/  VOTE.ANY P0, P0 ;  /* 0x0000000000ff7806 */ /* 0x000fe20000000100 */
[----:B------:R-:W-:-:S12]  /*4440*/  ENDCOLLECTIVE ;  /* 0x000000000000791b */ /* 0x000fd80003800000 */
.L_x_48:
[----:B------:R-:W-:Y:S05]  /*4450*/  BSYNC B1 ;  /* 0x0000000000017941 */ /* 0x000fea0003800000 */
.L_x_47:
[----:B------:R-:W-:Y:S05]  /*4460*/  BRA `(.L_x_49) ;  /* 0xffffffcc00d07947 */ /* 0x000fea000383ffff */
.L_x_13:
[----:B------:R-:W-:Y:S01]  /*4470*/  BSSY B1, `(.L_x_50) ;  /* 0x0000006000017945 */ /* 0x000fe20003800000 */
[----:B------:R-:W-:Y:S01]  /*4480*/  PLOP3.LUT P0, PT, P0, PT, PT, 0x8, 0x80 ;  /* 0x000000000080781c */ /* 0x000fe2000070e170 */
[----:B------:R-:W-:-:S12]  /*4490*/  IMAD.MOV.U32 R10, RZ, RZ, -0x1 ;  /* 0xffffffffff0a7424 */ /* 0x000fd800078e00ff */
[----:B------:R-:W-:Y:S05]  /*44a0*/  WARPSYNC.COLLECTIVE R10, `(.L_x_51) ;  /* 0x000000000a087348 */ /* 0x000fea0003c00000 */
[----:B------:R-:W-:Y:S01]  /*44b0*/  VOTE.ANY P0, P0 ;  /* 0x0000000000ff7806 */ /* 0x000fe20000000100 */
[----:B------:R-:W-:-:S12]  /*44c0*/  ENDCOLLECTIVE ;  /* 0x000000000000791b */ /* 0x000fd80003800000 */
.L_x_51:
[----:B------:R-:W-:Y:S05]  /*44d0*/  BSYNC B1 ;  /* 0x0000000000017941 */ /* 0x000fea0003800000 */
.L_x_50:
[----:B------:R-:W-:Y:S05]  /*44e0*/  BRA `(.L_x_52) ;  /* 0xffffffcc00d47947 */ /* 0x000fea000383ffff */
.L_x_15:
[----:B------:R-:W-:Y:S01]  /*44f0*/  BSSY B1, `(.L_x_53) ;  /* 0x0000006000017945 */ /* 0x000fe20003800000 */
[----:B------:R-:W-:Y:S01]  /*4500*/  PLOP3.LUT P2, PT, P0, PT, PT, 0x8, 0x80 ;  /* 0x000000000080781c */ /* 0x000fe2000074e170 */
[----:B------:R-:W-:-:S12]  /*4510*/  IMAD.MOV.U32 R10, RZ, RZ, -0x1 ;  /* 0xffffffffff0a7424 */ /* 0x000fd800078e00ff */
[----:B------:R-:W-:Y:S05]  /*4520*/  WARPSYNC.COLLECTIVE R10, `(.L_x_54) ;  /* 0x000000000a087348 */ /* 0x000fea0003c00000 */
[----:B------:R-:W-:Y:S01]  /*4530*/  VOTE.ANY R10, PT, P2 ;  /* 0x00000000000a7806 */ /* 0x000fe200010e0100 */
[----:B------:R-:W-:Y:S06]  /*4540*/  ENDCOLLECTIVE ;  /* 0x000000000000791b */ /* 0x000fec0003800000 */
.L_x_54:
[----:B------:R-:W-:Y:S05]  /*4550*/  BSYNC B1 ;  /* 0x0000000000017941 */ /* 0x000fea0003800000 */
.L_x_53:
[----:B------:R-:W-:Y:S01]  /*4560*/  LOP3.LUT R10, R10, 0x80000000, R8, 0xec, !PT ;  /* 0x800000000a0a7812 */ /* 0x000fe200078eec08 */
[----:B------:R-:W-:Y:S02]  /*4570*/  IMAD.MOV.U32 R14, RZ, RZ, 0x1 ;  /* 0x00000001ff0e7424 */ /* 0x000fe400078e00ff */
[----:B------:R-:W-:Y:S02]  /*4580*/  VIADD R18, R18, 0xffffffe0 ;  /* 0xffffffe012127836 */ /* 0x000fe40000000000 */
[----:B------:R-:W-:-:S05]  /*4590*/  VIADD R15, R10, 0xffffffff ;  /* 0xffffffff0a0f7836 */ /* 0x000fca0000000000 */
[----:B------:R-:W-:Y:S01]  /*45a0*/  LOP3.LUT R15, R10, R15, RZ, 0xc, !PT ;  /* 0x0000000f0a0f7212 */ /* 0x000fe200078e0cff */
[----:B------:R-:W-:-:S05]  /*45b0*/  IMAD.MOV.U32 R10, RZ, RZ, -0x1 ;  /* 0xffffffffff0a7424 */ /* 0x000fca00078e00ff */
[----:B------:R-:W0:Y:S02]  /*45c0*/  POPC R15, R15 ;  /* 0x0000000f000f7309 */ /* 0x000e240000000000 */
[----:B0-----:R-:W-:Y:S05]  /*45d0*/  WARPSYNC.COLLECTIVE R10, `(.L_x_55) ;  /* 0x000000000a087348 */ /* 0x001fea0003c00000 */
[----:B0-----:R0:W1:Y:S02]  /*45e0*/  SHFL.DOWN P2, R16, R13, R14, R15 ;  /* 0x0800000e0d107389 */ /* 0x001064000004000f */
[----:B01----:R-:W-:Y:S05]  /*45f0*/  ENDCOLLECTIVE ;  /* 0x000000000000791b */ /* 0x003fea0003800000 */
.L_x_55:
[----:B------:R-:W-:Y:S01]  /*4600*/  ISETP.GE.AND P0, PT, R37, R15, PT ;  /* 0x0000000f2500720c */ /* 0x000fe20003f06270 */
[----:B------:R-:W-:-:S03]  /*4610*/  IMAD.MOV.U32 R14, RZ, RZ, 0x2 ;  /* 0x00000002ff0e7424 */ /* 0x000fc600078e00ff */
[----:B------:R-:W-:Y:S02]  /*4620*/  SEL R16, R16, RZ, !P0 ;  /* 0x000000ff10107207 */ /* 0x000fe40004000000 */
[----:B------:R-:W-:-:S03]  /*4630*/  ISETP.GT.AND P0, PT, R38, R15, PT ;  /* 0x0000000f2600720c */ /* 0x000fc60003f04270 */
[----:B------:R-:W-:-:S04]  /*4640*/  IMAD.IADD R41, R16, 0x1, R13 ;  /* 0x0000000110297824 */ /* 0x000fc800078e020d */
[----:B------:R-:W-:-:S07]  /*4650*/  IMAD.MOV.U32 R13, RZ, RZ, R41 ;  /* 0x000000ffff0d7224 */ /* 0x000fce00078e0029 */
[----:B------:R-:W-:Y:S05]  /*4660*/  WARPSYNC.COLLECTIVE R10, `(.L_x_56) ;  /* 0x000000000a087348 */ /* 0x000fea0003c00000 */
[----:B------:R0:W1:Y:S02]  /*4670*/  SHFL.DOWN P2, R16, R13, R14, R15 ;  /* 0x0800000e0d107389 */ /* 0x000064000004000f */
[----:B01----:R-:W-:Y:S05]  /*4680*/  ENDCOLLECTIVE ;  /* 0x000000000000791b */ /* 0x003fea0003800000 */
.L_x_56:
[----:B------:R-:W-:Y:S01]  /*4690*/  IMAD.MOV.U32 R14, RZ, RZ, 0x4 ;  /* 0x00000004ff0e7424 */ /* 0x000fe200078e00ff */
[----:B------:R-:W-:Y:S02]  /*46a0*/  SEL R16, R16, RZ, !P0 ;  /* 0x000000ff10107207 */ /* 0x000fe40004000000 */
[----:B------:R-:W-:-:S03]  /*46b0*/  ISETP.GT.AND P0, PT, R19, R15, PT ;  /* 0x0000000f1300720c */ /* 0x000fc60003f04270 */
[----:B------:R-:W-:-:S04]  /*46c0*/  IMAD.IADD R41, R41, 0x1, R16 ;  /* 0x0000000129297824 */ /* 0x000fc800078e0210 */
[----:B------:R-:W-:-:S07]  /*46d0*/  IMAD.MOV.U32 R13, RZ, RZ, R41 ;  /* 0x000000ffff0d7224 */ /* 0x000fce00078e0029 */
[----:B------:R-:W-:Y:S05]  /*46e0*/  WARPSYNC.COLLECTIVE R10, `(.L_x_57) ;  /* 0x000000000a087348 */ /* 0x000fea0003c00000 */
[----:B------:R0:W1:Y:S02]  /*46f0*/  SHFL.DOWN P2, R16, R13, R14, R15 ;  /* 0x0800000e0d107389 */ /* 0x000064000004000f */
[----:B01----:R-:W-:Y:S05]  /*4700*/  ENDCOLLECTIVE ;  /* 0x000000000000791b */ /* 0x003fea0003800000 */
.L_x_57:
[----:B------:R-:W-:Y:S01]  /*4710*/  IMAD.MOV.U32 R14, RZ, RZ, 0x8 ;  /* 0x00000008ff0e7424 */ /* 0x000fe200078e00ff */
[----:B------:R-:W-:Y:S02]  /*4720*/  SEL R16, R16, RZ, !P0 ;  /* 0x000000ff10107207 */ /* 0x000fe40004000000 */
[----:B------:R-:W-:-:S03]  /*4730*/  ISETP.GT.AND P0, PT, R36, R15, PT ;  /* 0x0000000f2400720c */ /* 0x000fc60003f04270 */
[----:B------:R-:W-:-:S10]  /*4740*/  IMAD.IADD R13, R41, 0x1, R16 ;  /* 0x00000001290d7824 */ /* 0x000fd400078e0210 */
[----:B------:R-:W-:Y:S05]  /*4750*/  WARPSYNC.COLLECTIVE R10, `(.L_x_58) ;  /* 0x000000000a087348 */ /* 0x000fea0003c00000 */
[----:B------:R0:W1:Y:S02]  /*4760*/  SHFL.DOWN P2, R16, R13, R14, R15 ;  /* 0x0800000e0d107389 */ /* 0x000064000004000f */
[----:B01----:R-:W-:Y:S05]  /*4770*/  ENDCOLLECTIVE ;  /* 0x000000000000791b */ /* 0x003fea0003800000 */
.L_x_58:
        /* <DEDUP_REMOVED lines=8> */
.L_x_59:
[----:B------:R-:W-:Y:S02]  /*4800*/  SEL R16, R16, RZ, !P0 ;  /* 0x000000ff10107207 */ /* 0x000fe40004000000 */
[----:B------:R-:W-:Y:S02]  /*4810*/  ISETP.NE.AND P0, PT, R12, 0x65, PT ;  /* 0x000000650c00780c */ /* 0x000fe40003f05270 */
[----:B------:R-:W-:-:S11]  /*4820*/  IADD3 R40, PT, PT, R41, R16, R40 ;  /* 0x0000001029287210 */ /* 0x000fd60007ffe028 */
[----:B------:R-:W-:Y:S05]  /*4830*/  WARPSYNC.COLLECTIVE R10, `(.L_x_60) ;  /* 0x000000000a087348 */ /* 0x000fea0003c00000 */
[----:B------:R-:W-:Y:S01]  /*4840*/  VOTE.ALL P0, P0 ;  /* 0x0000000000ff7806 */ /* 0x000fe20000000000 */
[----:B------:R-:W-:-:S12]  /*4850*/  ENDCOLLECTIVE ;  /* 0x000000000000791b */ /* 0x000fd80003800000 */
.L_x_60:
[----:B------:R-:W-:Y:S05]  /*4860*/  BRA `(.L_x_61) ;  /* 0xffffffcc00747947 */ /* 0x000fea000383ffff */
.L_x_20:
[----:B------:R-:W-:Y:S01]  /*4870*/  BSSY B0, `(.L_x_62) ;  /* 0x0000006000007945 */ /* 0x000fe20003800000 */
[----:B------:R-:W-:Y:S01]  /*4880*/  PLOP3.LUT P0, PT, P0, PT, PT, 0x8, 0x80 ;  /* 0x000000000080781c */ /* 0x000fe2000070e170 */
[----:B------:R-:W-:-:S12]  /*4890*/  IMAD.MOV.U32 R10, RZ, RZ, -0x1 ;  /* 0xffffffffff0a7424 */ /* 0x000fd800078e00ff */
[----:B------:R-:W-:Y:S05]  /*48a0*/  WARPSYNC.COLLECTIVE R10, `(.L_x_63) ;  /* 0x000000000a087348 */ /* 0x000fea0003c00000 */
[----:B------:R-:W-:Y:S01]  /*48b0*/  VOTE.ANY P0, P0 ;  /* 0x0000000000ff7806 */ /* 0x000fe20000000100 */
[----:B------:R-:W-:-:S12]  /*48c0*/  ENDCOLLECTIVE ;  /* 0x000000000000791b */ /* 0x000fd80003800000 */
.L_x_63:
[----:B------:R-:W-:Y:S05]  /*48d0*/  BSYNC B0 ;  /* 0x0000000000007941 */ /* 0x000fea0003800000 */
.L_x_62:
[----:B------:R-:W-:Y:S05]  /*48e0*/  BRA `(.L_x_64) ;  /* 0xffffffe400807947 */ /* 0x000fea000383ffff */
.L_x_22:
[----:B------:R-:W-:Y:S01]  /*48f0*/  BSSY B0, `(.L_x_65) ;  /* 0x0000006000007945 */ /* 0x000fe20003800000 */
[----:B------:R-:W-:Y:S01]  /*4900*/  PLOP3.LUT P0, PT, P0, PT, PT, 0x8, 0x80 ;  /* 0x000000000080781c */ /* 0x000fe2000070e170 */
[----:B------:R-:W-:-:S12]  /*4910*/  IMAD.MOV.U32 R10, RZ, RZ, -0x1 ;  /* 0xffffffffff0a7424 */ /* 0x000fd800078e00ff */
[----:B------:R-:W-:Y:S05]  /*4920*/  WARPSYNC.COLLECTIVE R10, `(.L_x_66) ;  /* 0x000000000a087348 */ /* 0x000fea0003c00000 */
[----:B------:R-:W-:Y:S01]  /*4930*/  VOTE.ANY P0, P0 ;  /* 0x0000000000ff7806 */ /* 0x000fe20000000100 */
[----:B------:R-:W-:-:S12]  /*4940*/  ENDCOLLECTIVE ;  /* 0x000000000000791b */ /* 0x000fd80003800000 */
.L_x_66:
[----:B------:R-:W-:Y:S05]  /*4950*/  BSYNC B0 ;  /* 0x0000000000007941 */ /* 0x000fea0003800000 */
.L_x_65:
[----:B------:R-:W-:Y:S05]  /*4960*/  BRA `(.L_x_67) ;  /* 0xffffffe400847947 */ /* 0x000fea000383ffff */
.L_x_24:
[----:B------:R-:W0:Y:S01]  /*4970*/  S2R R19, SR_GEMASK ;  /* 0x0000000000137919 */ /* 0x000e220000003c00 */
[----:B------:R-:W-:Y:S01]  /*4980*/  BSSY B0, `(.L_x_68) ;  /* 0x0000007000007945 */ /* 0x000fe20003800000 */
[----:B------:R-:W-:Y:S01]  /*4990*/  ISETP.NE.AND P0, PT, R8, 0x65, PT ;  /* 0x000000650800780c */ /* 0x000fe20003f05270 */
[----:B------:R-:W-:Y:S01]  /*49a0*/  IMAD.MOV.U32 R10, RZ, RZ, -0x1 ;  /* 0xffffffffff0a7424 */ /* 0x000fe200078e00ff */
[----:B------:R-:W-:-:S13]  /*49b0*/  PLOP3.LUT P2, PT, P2, PT, PT, 0x8, 0x80 ;  /* 0x000000000080781c */ /* 0x000fda000174e170 */
[----:B0-----:R-:W-:Y:S05]  /*49c0*/  WARPSYNC.COLLECTIVE R10, `(.L_x_69) ;  /* 0x000000000a087348 */ /* 0x001fea0003c00000 */
[----:B------:R-:W-:Y:S01]  /*49d0*/  VOTE.ANY R10, PT, P2 ;  /* 0x00000000000a7806 */ /* 0x000fe200010e0100 */
[----:B0-----:R-:W-:Y:S06]  /*49e0*/  ENDCOLLECTIVE ;  /* 0x000000000000791b */ /* 0x001fec0003800000 */
.L_x_69:
[----:B------:R-:W-:Y:S05]  /*49f0*/  BSYNC B0 ;  /* 0x0000000000007941 */ /* 0x000fea0003800000 */
.L_x_68:
[----:B------:R-:W-:Y:S01]  /*4a00*/  LOP3.LUT R10, R10, 0x80000000, R19, 0xec, !PT ;  /* 0x800000000a0a7812 */ /* 0x000fe200078eec13 */
[----:B------:R-:W-:-:S04]  /*4a10*/  IMAD.MOV.U32 R14, RZ, RZ, 0x1 ;  /* 0x00000001ff0e7424 */ /* 0x000fc800078e00ff */
[----:B------:R-:W-:-:S05]  /*4a20*/  VIADD R13, R10, 0xffffffff ;  /* 0xffffffff0a0d7836 */ /* 0x000fca0000000000 */
[----:B------:R-:W-:Y:S01]  /*4a30*/  LOP3.LUT R8, R10, R13, RZ, 0xc, !PT ;  /* 0x0000000d0a087212 */ /* 0x000fe200078e0cff */
[----:B------:R-:W-:Y:S02]  /*4a40*/  IMAD.MOV.U32 R13, RZ, RZ, R9 ;  /* 0x000000ffff0d7224 */ /* 0x000fe400078e0009 */
[----:B------:R-:W-:Y:S01]  /*4a50*/  IMAD.MOV.U32 R10, RZ, RZ, -0x1 ;  /* 0xffffffffff0a7424 */ /* 0x000fe200078e00ff */
[----:B------:R0:W1:Y:S02]  /*4a60*/  POPC R15, R8 ;  /* 0x00000008000f7309 */ /* 0x0000640000000000 */
[----:B0-----:R-:W-:-:S07]  /*4a70*/  VIADD R8, R38, 0x4 ;  /* 0x0000000426087836 */ /* 0x001fce0000000000 */
[----:B-1----:R-:W-:Y:S05]  /*4a80*/  WARPSYNC.COLLECTIVE R10, `(.L_x_70) ;  /* 0x000000000a087348 */ /* 0x002fea0003c00000 */
[----:B-1----:R0:W1:Y:S02]  /*4a90*/  SHFL.DOWN P2, R16, R13, R14, R15 ;  /* 0x0800000e0d107389 */ /* 0x002064000004000f */
[----:B01----:R-:W-:Y:S05]  /*4aa0*/  ENDCOLLECTIVE ;  /* 0x000000000000791b */ /* 0x003fea0003800000 */
.L_x_70:
[----:B------:R-:W-:Y:S01]  /*4ab0*/  IMAD.MOV.U32 R14, RZ, RZ, 0x2 ;  /* 0x00000002ff0e7424 */ /* 0x000fe200078e00ff */
[----:B------:R-:W-:-:S04]  /*4ac0*/  ISETP.GE.AND P2, PT, R38, R15, PT ;  /* 0x0000000f2600720c */ /* 0x000fc80003f46270 */
[----:B------:R-:W-:Y:S01]  /*4ad0*/  SEL R12, R16, RZ, !P2 ;  /* 0x000000ff100c7207 */ /* 0x000fe20005000000 */
[----:B------:R-:W-:-:S04]  /*4ae0*/  VIADD R16, R38, 0x2 ;  /* 0x0000000226107836 */ /* 0x000fc80000000000 */
[----:B------:R-:W-:Y:S01]  /*4af0*/  IMAD.IADD R12, R12, 0x1, R9 ;  /* 0x000000010c0c7824 */ /* 0x000fe200078e0209 */
[----:B------:R-:W-:-:S03]  /*4b00*/  ISETP.GT.AND P3, PT, R16, R15, PT ;  /* 0x0000000f1000720c */ /* 0x000fc60003f64270 */
[----:B------:R-:W-:-:S10]  /*4b10*/  IMAD.MOV.U32 R13, RZ, RZ, R12 ;  /* 0x000000ffff0d7224 */ /* 0x000fd400078e000c */
[----:B------:R-:W-:Y:S05]  /*4b20*/  WARPSYNC.COLLECTIVE R10, `(.L_x_71) ;  /* 0x000000000a087348 */ /* 0x000fea0003c00000 */
[----:B------:R0:W1:Y:S02]  /*4b30*/  SHFL.DOWN P2, R16, R13, R14, R15 ;  /* 0x0800000e0d107389 */ /* 0x000064000004000f */
[----:B01----:R-:W-:Y:S05]  /*4b40*/  ENDCOLLECTIVE ;  /* 0x000000000000791b */ /* 0x003fea0003800000 */
.L_x_71:
[----:B------:R-:W-:Y:S01]  /*4b50*/  IMAD.MOV.U32 R14, RZ, RZ, 0x4 ;  /* 0x00000004ff0e7424 */ /* 0x000fe200078e00ff */
[----:B------:R-:W-:Y:S02]  /*4b60*/  SEL R9, R16, RZ, !P3 ;  /* 0x000000ff10097207 */ /* 0x000fe40005800000 */
[----:B------:R-:W-:Y:S01]  /*4b70*/  ISETP.GT.AND P3, PT, R8, R15, PT ;  /* 0x0000000f0800720c */ /* 0x000fe20003f64270 */
[----:B------:R-:W-:Y:S02]  /*4b80*/  VIADD R8, R38, 0x8 ;  /* 0x0000000826087836 */ /* 0x000fe40000000000 */
[----:B------:R-:W-:-:S04]  /*4b90*/  IMAD.IADD R40, R12, 0x1, R9 ;  /* 0x000000010c287824 */ /* 0x000fc800078e0209 */
[----:B------:R-:W-:-:S07]  /*4ba0*/  IMAD.MOV.U32 R13, RZ, RZ, R40 ;  /* 0x000000ffff0d7224 */ /* 0x000fce00078e0028 */
[----:B------:R-:W-:Y:S05]  /*4bb0*/  WARPSYNC.COLLECTIVE R10, `(.L_x_72) ;  /* 0x000000000a087348 */ /* 0x000fea0003c00000 */
[----:B------:R0:W1:Y:S02]  /*4bc0*/  SHFL.DOWN P2, R16, R13, R14, R15 ;  /* 0x0800000e0d107389 */ /* 0x000064000004000f */
[----:B01----:R-:W-:Y:S05]  /*4bd0*/  ENDCOLLECTIVE ;  /* 0x000000000000791b */ /* 0x003fea0003800000 */
.L_x_72:
        /* <DEDUP_REMOVED lines=9> */
.L_x_73:
[----:B------:R-:W-:Y:S01]  /*4c70*/  IMAD.MOV.U32 R14, RZ, RZ, 0x10 ;  /* 0x00000010ff0e7424 */ /* 0x000fe200078e00ff */
[----:B------:R-:W-:-:S05]  /*4c80*/  SEL R16, R16, RZ, !P3 ;  /* 0x000000ff10107207 */ /* 0x000fca0005800000 */
[----:B------:R-:W-:-:S04]  /*4c90*/  IMAD.IADD R44, R9, 0x1, R16 ;  /* 0x00000001092c7824 */ /* 0x000fc800078e0210 */
[----:B------:R-:W-:-:S07]  /*4ca0*/  IMAD.MOV.U32 R13, RZ, RZ, R44 ;  /* 0x000000ffff0d7224 */ /* 0x000fce00078e002c */
[----:B------:R-:W-:Y:S05]  /*4cb0*/  WARPSYNC.COLLECTIVE R10, `(.L_x_74) ;  /* 0x000000000a087348 */ /* 0x000fea0003c00000 */
[----:B------:R0:W1:Y:S02]  /*4cc0*/  SHFL.DOWN P2, R16, R13, R14, R15 ;  /* 0x0800000e0d107389 */ /* 0x000064000004000f */
[----:B01----:R-:W-:Y:S05]  /*4cd0*/  ENDCOLLECTIVE ;  /* 0x000000000000791b */ /* 0x003fea0003800000 */
.L_x_74:
[----:B------:R-:W-:Y:S05]  /*4ce0*/  WARPSYNC.COLLECTIVE R10, `(.L_x_75) ;  /* 0x000000000a087348 */ /* 0x000fea0003c00000 */
[----:B------:R-:W-:Y:S01]  /*4cf0*/  VOTE.ALL P0, P0 ;  /* 0x0000000000ff7806 */ /* 0x000fe20000000000 */
[----:B------:R-:W-:-:S12]  /*4d00*/  ENDCOLLECTIVE ;  /* 0x000000000000791b */ /* 0x000fd80003800000 */
.L_x_75:
[----:B------:R-:W-:-:S04]  /*4d10*/  ISETP.GT.AND P2, PT, R8, R15, PT ;  /* 0x0000000f0800720c */ /* 0x000fc80003f44270 */
[----:B------:R-:W-:-:S05]  /*4d20*/  SEL R9, R16, RZ, !P2 ;  /* 0x000000ff10097207 */ /* 0x000fca0005000000 */
[----:B------:R-:W-:Y:S02]  /*4d30*/  IMAD.IADD R12, R44, 0x1, R9 ;  /* 0x000000012c0c7824 */ /* 0x000fe400078e0209 */
[----:B------:R-:W0:Y:S02]  /*4d40*/  LDC.64 R8, c[0x0][0x390] ;  /* 0x0000e400ff087b82 */ /* 0x000e240000000a00 */
[----:B0-----:R-:W-:-:S05]  /*4d50*/  IADD3 R40, P2, PT, R8, 0x100, RZ ;  /* 0x0000010008287810 */ /* 0x001fca0007f5e0ff */
[----:B------:R-:W-:Y:S01]  /*4d60*/  IMAD.X R41, RZ, RZ, R9, P2 ;  /* 0x000000ffff297224 */ /* 0x000fe200010e0609 */
[----:B------:R-:W-:Y:S07]  /*4d70*/  BRA `(.L_x_76) ;  /* 0xffffffe4001c7947 */ /* 0x000fee000383ffff */
.L_x_26:
[----:B------:R-:W-:Y:S01]  /*4d80*/  BSSY B0, `(.L_x_77) ;  /* 0x0000006000007945 */ /* 0x000fe20003800000 */
[----:B------:R-:W-:Y:S01]  /*4d90*/  PLOP3.LUT P0, PT, P0, PT, PT, 0x8, 0x80 ;  /* 0x000000000080781c */ /* 0x000fe2000070e170 */
[----:B------:R-:W-:-:S12]  /*4da0*/  IMAD.MOV.U32 R10, RZ, RZ, -0x1 ;  /* 0xffffffffff0a7424 */ /* 0x000fd800078e00ff */
[----:B------:R-:W-:Y:S05]  /*4db0*/  WARPSYNC.COLLECTIVE R10, `(.L_x_78) ;  /* 0x000000000a087348 */ /* 0x000fea0003c00000 */
[----:B------:R-:W-:Y:S01]  /*4dc0*/  VOTE.ANY P0, P0 ;  /* 0x0000000000ff7806 */ /* 0x000fe20000000100 */
[----:B------:R-:W-:-:S12]  /*4dd0*/  ENDCOLLECTIVE ;  /* 0x000000000000791b */ /* 0x000fd80003800000 */
.L_x_78:
[----:B------:R-:W-:Y:S05]  /*4de0*/  BSYNC B0 ;  /* 0x0000000000007941 */ /* 0x000fea0003800000 */
.L_x_77:
[----:B------:R-:W-:Y:S05]  /*4df0*/  BRA `(.L_x_79) ;  /* 0xffffffe400247947 */ /* 0x000fea000383ffff */
.L_x_28:
[----:B------:R-:W-:Y:S01]  /*4e00*/  BSSY B0, `(.L_x_80) ;  /* 0x0000006000007945 */ /* 0x000fe20003800000 */
[----:B------:R-:W-:Y:S01]  /*4e10*/  PLOP3.LUT P0, PT, P0, PT, PT, 0x8, 0x80 ;  /* 0x000000000080781c */ /* 0x000fe2000070e170 */
[----:B------:R-:W-:-:S12]  /*4e20*/  IMAD.MOV.U32 R10, RZ, RZ, -0x1 ;  /* 0xffffffffff0a7424 */ /* 0x000fd800078e00ff */
[----:B------:R-:W-:Y:S05]  /*4e30*/  WARPSYNC.COLLECTIVE R10, `(.L_x_81) ;  /* 0x000000000a087348 */ /* 0x000fea0003c00000 */
[----:B------:R-:W-:Y:S01]  /*4e40*/  VOTE.ANY P0, P0 ;  /* 0x0000000000ff7806 */ /* 0x000fe20000000100 */
[----:B------:R-:W-:-:S12]  /*4e50*/  ENDCOLLECTIVE ;  /* 0x000000000000791b */ /* 0x000fd80003800000 */
.L_x_81:
[----:B------:R-:W-:Y:S05]  /*4e60*/  BSYNC B0 ;  /* 0x0000000000007941 */ /* 0x000fea0003800000 */
.L_x_80:
[----:B------:R-:W-:Y:S05]  /*4e70*/  BRA `(.L_x_82) ;  /* 0xffffffe400287947 */ /* 0x000fea000383ffff */
.L_x_30:
[----:B------:R-:W-:Y:S01]  /*4e80*/  BSSY B0, `(.L_x_83) ;  /* 0x0000006000007945 */ /* 0x000fe20003800000 */
[----:B------:R-:W-:Y:S01]  /*4e90*/  PLOP3.LUT P2, PT, P0, PT, PT, 0x8, 0x80 ;  /* 0x000000000080781c */ /* 0x000fe2000074e170 */
[----:B------:R-:W-:-:S12]  /*4ea0*/  IMAD.MOV.U32 R10, RZ, RZ, -0x1 ;  /* 0xffffffffff0a7424 */ /* 0x000fd800078e00ff */
[----:B------:R-:W-:Y:S05]  /*4eb0*/  WARPSYNC.COLLECTIVE R10, `(.L_x_84) ;  /* 0x000000000a087348 */ /* 0x000fea0003c00000 */
[----:B------:R-:W-:Y:S01]  /*4ec0*/  VOTE.ANY R10, PT, P2 ;  /* 0x00000000000a7806 */ /* 0x000fe200010e0100 */
[----:B------:R-:W-:Y:S06]  /*4ed0*/  ENDCOLLECTIVE ;  /* 0x000000000000791b */ /* 0x000fec0003800000 */
.L_x_84:
[----:B------:R-:W-:Y:S05]  /*4ee0*/  BSYNC B0 ;  /* 0x0000000000007941 */ /* 0x000fea0003800000 */
.L_x_83:
[----:B------:R-:W-:Y:S01]  /*4ef0*/  LOP3.LUT R10, R10, 0x80000000, R19, 0xec, !PT ;  /* 0x800000000a0a7812 */ /* 0x000fe200078eec13 */
[----:B------:R-:W-:Y:S02]  /*4f00*/  IMAD.MOV.U32 R14, RZ, RZ, 0x1 ;  /* 0x00000001ff0e7424 */ /* 0x000fe400078e00ff */
[----:B------:R-:W-:Y:S02]  /*4f10*/  VIADD R18, R18, 0xffffffe0 ;  /* 0xffffffe012127836 */ /* 0x000fe40000000000 */
[----:B------:R-:W-:-:S05]  /*4f20*/  VIADD R13, R10, 0xffffffff ;  /* 0xffffffff0a0d7836 */ /* 0x000fca0000000000 */
[----:B------:R-:W-:Y:S01]  /*4f30*/  LOP3.LUT R45, R10, R13, RZ, 0xc, !PT ;  /* 0x0000000d0a2d7212 */ /* 0x000fe200078e0cff */
[----:B------:R-:W-:Y:S02]  /*4f40*/  IMAD.MOV.U32 R13, RZ, RZ, R9 ;  /* 0x000000ffff0d7224 */ /* 0x000fe400078e0009 */
[----:B------:R-:W-:Y:S01]  /*4f50*/  IMAD.MOV.U32 R10, RZ, RZ, -0x1 ;  /* 0xffffffffff0a7424 */ /* 0x000fe200078e00ff */
[----:B------:R0:W1:Y:S06]  /*4f60*/  POPC R15, R45 ;  /* 0x0000002d000f7309 */ /* 0x00006c0000000000 */
[----:B01----:R-:W-:Y:S05]  /*4f70*/  WARPSYNC.COLLECTIVE R10, `(.L_x_85) ;  /* 0x000000000a087348 */ /* 0x003fea0003c00000 */
[----:B-1----:R1:W2:Y:S02]  /*4f80*/  SHFL.DOWN P2, R16, R13, R14, R15 ;  /* 0x0800000e0d107389 */ /* 0x0022a4000004000f */
[----:B012---:R-:W-:Y:S05]  /*4f90*/  ENDCOLLECTIVE ;  /* 0x000000000000791b */ /* 0x007fea0003800000 */
.L_x_85:
[----:B------:R-:W-:Y:S01]  /*4fa0*/  ISETP.GE.AND P0, PT, R38, R15, PT ;  /* 0x0000000f2600720c */ /* 0x000fe20003f06270 */
[----:B------:R-:W-:-:S03]  /*4fb0*/  IMAD.MOV.U32 R14, RZ, RZ, 0x2 ;  /* 0x00000002ff0e7424 */ /* 0x000fc600078e00ff */
[----:B------:R-:W-:-:S05]  /*4fc0*/  SEL R16, R16, RZ, !P0 ;  /* 0x000000ff10107207 */ /* 0x000fca0004000000 */
[----:B------:R-:W-:Y:S02]  /*4fd0*/  IMAD.IADD R44, R16, 0x1, R9 ;  /* 0x00000001102c7824 */ /* 0x000fe400078e0209 */
[----:B------:R-:W-:Y:S02]  /*4fe0*/  VIADD R16, R38, 0x2 ;  /* 0x0000000226107836 */ /* 0x000fe40000000000 */
[----:B------:R-:W-:-:S03]  /*4ff0*/  IMAD.MOV.U32 R13, RZ, RZ, R44 ;  /* 0x000000ffff0d7224 */ /* 0x000fc600078e002c */
[----:B------:R-:W-:-:S13]  /*5000*/  ISETP.GT.AND P0, PT, R16, R15, PT ;  /* 0x0000000f1000720c */ /* 0x000fda0003f04270 */
[----:B------:R-:W-:Y:S05]  /*5010*/  WARPSYNC.COLLECTIVE R10, `(.L_x_86) ;  /* 0x000000000a087348 */ /* 0x000fea0003c00000 */
[----:B------:R0:W1:Y:S02]  /*5020*/  SHFL.DOWN P2, R16, R13, R14, R15 ;  /* 0x0800000e0d107389 */ /* 0x000064000004000f */
[----:B01----:R-:W-:Y:S05]  /*5030*/  ENDCOLLECTIVE ;  /* 0x000000000000791b */ /* 0x003fea0003800000 */
.L_x_86:
[----:B------:R-:W-:Y:S01]  /*5040*/  IMAD.MOV.U32 R14, RZ, RZ, 0x4 ;  /* 0x00000004ff0e7424 */ /* 0x000fe200078e00ff */
        /* <DEDUP_REMOVED lines=8> */
.L_x_87:
[----:B------:R-:W-:Y:S01]  /*50d0*/  IMAD.MOV.U32 R14, RZ, RZ, 0x8 ;  /* 0x00000008ff0e7424 */ /* 0x000fe200078e00ff */
        /* <DEDUP_REMOVED lines=8> */
.L_x_88:
        /* <DEDUP_REMOVED lines=9> */
.L_x_89:
[----:B------:R-:W-:Y:S02]  /*51f0*/  SEL R9, R16, RZ, !P0 ;  /* 0x000000ff10097207 */ /* 0x000fe40004000000 */
[----:B------:R-:W-:Y:S02]  /*5200*/  ISETP.NE.AND P0, PT, R8, 0x65, PT ;  /* 0x000000650800780c */ /* 0x000fe40003f05270 */
[----:B------:R-:W-:-:S11]  /*5210*/  IADD3 R12, PT, PT, R44, R9, R12 ;  /* 0x000000092c0c7210 */ /* 0x000fd60007ffe00c */
[----:B------:R-:W-:Y:S05]  /*5220*/  WARPSYNC.COLLECTIVE R10, `(.L_x_90) ;  /* 0x000000000a087348 */ /* 0x000fea0003c00000 */
[----:B------:R-:W-:Y:S01]  /*5230*/  VOTE.ALL P0, P0 ;  /* 0x0000000000ff7806 */ /* 0x000fe20000000000 */
[----:B------:R-:W-:-:S12]  /*5240*/  ENDCOLLECTIVE ;  /* 0x000000000000791b */ /* 0x000fd80003800000 */
.L_x_90:
[----:B------:R-:W-:Y:S05]  /*5250*/  BRA `(.L_x_91) ;  /* 0xffffffe000c07947 */ /* 0x000fea000383ffff */
.L_x_92:
[----:B------:R-:W-:-:S00]  /*5260*/  BRA `(.L_x_92) ;  /* 0xfffffffc00fc7947 */ /* 0x000fc0000383ffff */
[----:B------:R-:W-:-:S00]  /*5270*/  NOP ;  /* 0x0000000000007918 */ /* 0x000fc00000000000 */
        /* <DEDUP_REMOVED lines=8> */
.L_x_188:


//--------------------- .text._ZN3cub18CUB_300001_SM_10006detail4scan16DeviceScanKernelINS2_10policy_hubIjjjjN4cuda3std3__44plusIvEEE10Policy1000EN6thrust24THRUST_300001_SM_1000_NS10device_ptrIjEESF_NS0_13ScanTileStateIjLb1EEES9_NS1_10InputValueIjPjEEjjLb0EjEEvT0_T1_T2_iT3_T4_T5_ --------------------------
	.section	.text._ZN3cub18CUB_300001_SM_10006detail4scan16DeviceScanKernelINS2_10policy_hubIjjjjN4cuda3std3__44plusIvEEE10Policy1000EN6thrust24THRUST_300001_SM_1000_NS10device_ptrIjEESF_NS0_13ScanTileStateIjLb1EEES9_NS1_10InputValueIjPjEEjjLb0EjEEvT0_T1_T2_iT3_T4_T5_,"ax",@progbits
	.align	128
        .global         _ZN3cub18CUB_300001_SM_10006detail4scan16DeviceScanKernelINS2_10policy_hubIjjjjN4cuda3std3__44plusIvEEE10Policy1000EN6thrust24THRUST_300001_SM_1000_NS10device_ptrIjEESF_NS0_13ScanTileStateIjLb1EEES9_NS1_10InputValueIjPjEEjjLb0EjEEvT0_T1_T2_iT3_T4_T5_
        .type           _ZN3cub18CUB_300001_SM_10006detail4scan16DeviceScanKernelINS2_10policy_hubIjjjjN4cuda3std3__44plusIvEEE10Policy1000EN6thrust24THRUST_300001_SM_1000_NS10device_ptrIjEESF_NS0_13ScanTileStateIjLb1EEES9_NS1_10InputValueIjPjEEjjLb0EjEEvT0_T1_T2_iT3_T4_T5_,@function
        .size           _ZN3cub18CUB_300001_SM_10006detail4scan16DeviceScanKernelINS2_10policy_hubIjjjjN4cuda3std3__44plusIvEEE10Policy1000EN6thrust24THRUST_300001_SM_1000_NS10device_ptrIjEESF_NS0_13ScanTileStateIjLb1EEES9_NS1_10InputValueIjPjEEjjLb0EjEEvT0_T1_T2_iT3_T4_T5_,(.L_x_189 - _ZN3cub18CUB_300001_SM_10006detail4scan16DeviceScanKernelINS2_10policy_hubIjjjjN4cuda3std3__44plusIvEEE10Policy1000EN6thrust24THRUST_300001_SM_1000_NS10device_ptrIjEESF_NS0_13ScanTileStateIjLb1EEES9_NS1_10InputValueIjPjEEjjLb0EjEEvT0_T1_T2_iT3_T4_T5_)
        .other          _ZN3cub18CUB_300001_SM_10006detail4scan16DeviceScanKernelINS2_10policy_hubIjjjjN4cuda3std3__44plusIvEEE10Policy1000EN6thrust24THRUST_300001_SM_1000_NS10device_ptrIjEESF_NS0_13ScanTileStateIjLb1EEES9_NS1_10InputValueIjPjEEjjLb0EjEEvT0_T1_T2_iT3_T4_T5_,@"STO_CUDA_ENTRY STV_DEFAULT"
_ZN3cub18CUB_300001_SM_10006detail4scan16DeviceScanKernelINS2_10policy_hubIjjjjN4cuda3std3__44plusIvEEE10Policy1000EN6thrust24THRUST_300001_SM_1000_NS10device_ptrIjEESF_NS0_13ScanTileStateIjLb1EEES9_NS1_10InputValueIjPjEEjjLb0EjEEvT0_T1_T2_iT3_T4_T5_:
.text._ZN3cub18CUB_300001_SM_10006detail4scan16DeviceScanKernelINS2_10policy_hubIjjjjN4cuda3std3__44plusIvEEE10Policy1000EN6thrust24THRUST_300001_SM_1000_NS10device_ptrIjEESF_NS0_13ScanTileStateIjLb1EEES9_NS1_10InputValueIjPjEEjjLb0EjEEvT0_T1_T2_iT3_T4_T5_:
[----:B------:R-:W-:Y:S01]  /*0000*/  LDC R1, c[0x0][0x37c] ;  /* 0x0000df00ff017b82 */ /* 0x000fe20000000800 */
[----:B------:R-:W0:Y:S07]  /*0010*/  LDCU UR4, c[0x0][0x3a0] ;  /* 0x00007400ff0477ac */ /* 0x000e2e0008000800 */
[----:B------:R-:W1:Y:S01]  /*0020*/  LDC R42, c[0x0][0x398] ;  /* 0x0000e600ff2a7b82 */ /* 0x000e620000000800 */
[----:B------:R-:W2:Y:S01]  /*0030*/  LDCU.64 UR8, c[0x0][0x358] ;  /* 0x00006b00ff0877ac */ /* 0x000ea20008000a00 */
[----:B------:R-:W3:Y:S01]  /*0040*/  LDCU UR5, c[0x0][0x3b0] ;  /* 0x00007600ff0577ac */ /* 0x000ee20008000800 */
[----:B0-----:R-:W-:-:S06]  /*0050*/  UPRMT UR4, UR4, 0x7770, URZ ;  /* 0x0000777004047896 */ /* 0x001fcc00080000ff */
[----:B------:R-:W-:-:S13]  /*0060*/  ISETP.NE.AND P0, PT, RZ, UR4, PT ;  /* 0x00000004ff007c0c */ /* 0x000fda000bf05270 */
[----:B------:R-:W2:Y:S02]  /*0070*/  @P0 LDC.64 R2, c[0x0][0x3a8] ;  /* 0x0000ea00ff020b82 */ /* 0x000ea40000000a00 */
[----:B--2---:R0:W5:Y:S06]  /*0080*/  @P0 LDG.E R44, desc[UR8][R2.64] ;  /* 0x00000008022c0981 */ /* 0x00416c000c1e1900 */
[----:B------:R-:W1:Y:S02]  /*0090*/  S2UR UR4, SR_CTAID.X ;  /* 0x00000000000479c3 */ /* 0x000e640000002500 */
[----:B-1----:R-:W-:-:S04]  /*00a0*/  VIADD R42, R42, UR4 ;  /* 0x000000042a2a7c36 */ /* 0x002fc80008000000 */
[----:B------:R-:W-:-:S05]  /*00b0*/  IMAD R7, R42, 0x2100, RZ ;  /* 0x000021002a077824 */ /* 0x000fca00078e02ff */
[----:B---3--:R-:W-:Y:S01]  /*00c0*/  IADD3 R0, PT, PT, -R7, UR5, RZ ;  /* 0x0000000507007c10 */ /* 0x008fe2000fffe1ff */
[----:B------:R-:W1:Y:S03]  /*00d0*/  @!P0 LDC R44, c[0x0][0x3a8] ;  /* 0x0000ea00ff2c8b82 */ /* 0x000e660000000800 */
[----:B------:R-:W-:-:S13]  /*00e0*/  ISETP.GE.U32.AND P0, PT, R0, 0x2101, PT ;  /* 0x000021010000780c */ /* 0x000fda0003f06070 */
[----:B0-----:R-:W-:Y:S05]  /*00f0*/  @!P0 BRA `(.L_x_93) ;  /* 0x0000001c00ac8947 */ /* 0x001fea0003800000 */
[----:B------:R-:W0:Y:S01]  /*0100*/  S2R R16, SR_TID.X ;  /* 0x0000000000107919 */ /* 0x000e220000002100 */
[----:B------:R-:W2:Y:S01]  /*0110*/  LDCU.64 UR4, c[0x0][0x380] ;  /* 0x00007000ff0477ac */ /* 0x000ea20008000a00 */
[C---:B0-----:R-:W-:Y:S02]  /*0120*/  LOP3.LUT R0, R16.reuse, 0x1f, RZ, 0xc0, !PT ;  /* 0x0000001f10007812 */ /* 0x041fe400078ec0ff */
[----:B------:R-:W-:-:S05]  /*0130*/  LOP3.LUT R3, R16, 0x3e0, RZ, 0xc0, !PT ;  /* 0x000003e010037812 */ /* 0x000fca00078ec0ff */
[----:B------:R-:W-:-:S05]  /*0140*/  IMAD R0, R3, 0x16, R0 ;  /* 0x0000001603007824 */ /* 0x000fca00078e0200 */
[----:B------:R-:W-:-:S05]  /*0150*/  IADD3 R0, P0, PT, R7, R0, RZ ;  /* 0x0000000007007210 */ /* 0x000fca0007f1e0ff */
[----:B------:R-:W-:Y:S02]  /*0160*/  IMAD.X R3, RZ, RZ, RZ, P0 ;  /* 0x000000ffff037224 */ /* 0x000fe400000e06ff */
        /* <DEDUP_REMOVED lines=30> */
[----:B------:R-:W-:Y:S01]  /*0350*/  ISETP.NE.AND P0, PT, R42, RZ, PT ;  /* 0x000000ff2a00720c */ /* 0x000fe20003f05270 */
        /* <DEDUP_REMOVED lines=28> */
[----:B------:R0:W1:Y:S04]  /*0520*/  LDS.64 R36, [R27] ;  /* 0x000000001b247984 */ /* 0x0000680000000a00 */
[----:B------:R0:W2:Y:S04]  /*0530*/  LDS.64 R34, [R27+0x8] ;  /* 0x000008001b227984 */ /* 0x0000a80000000a00 */
[----:B------:R0:W3:Y:S04]  /*0540*/  LDS.64 R32, [R27+0x10] ;  /* 0x000010001b207984 */ /* 0x0000e80000000a00 */
[----:B------:R0:W4:Y:S04]  /*0550*/  LDS.64 R18, [R27+0x18] ;  /* 0x000018001b127984 */ /* 0x0001280000000a00 */
[----:B------:R0:W0:Y:S04]  /*0560*/  LDS.64 R14, [R27+0x20] ;  /* 0x000020001b0e7984 */ /* 0x0000280000000a00 */
[----:B------:R0:W0:Y:S04]  /*0570*/  LDS.64 R12, [R27+0x28] ;  /* 0x000028001b0c7984 */ /* 0x0000280000000a00 */
[----:B------:R0:W0:Y:S04]  /*0580*/  LDS.64 R10, [R27+0x30] ;  /* 0x000030001b0a7984 */ /* 0x0000280000000a00 */
[----:B------:R0:W0:Y:S04]  /*0590*/  LDS.64 R8, [R27+0x38] ;  /* 0x000038001b087984 */ /* 0x0000280000000a00 */
[----:B------:R0:W0:Y:S04]  /*05a0*/  LDS.64 R6, [R27+0x40] ;  /* 0x000040001b067984 */ /* 0x0000280000000a00 */
[----:B------:R0:W0:Y:S04]  /*05b0*/  LDS.64 R4, [R27+0x48] ;  /* 0x000048001b047984 */ /* 0x0000280000000a00 */
[----:B------:R0:W0:Y:S01]  /*05c0*/  LDS.64 R2, [R27+0x50] ;  /* 0x000050001b027984 */ /* 0x0000220000000a00 */
[----:B------:R-:W-:Y:S06]  /*05d0*/  BAR.SYNC.DEFER_BLOCKING 0x0 ;  /* 0x0000000000007b1d */ /* 0x000fec0000010000 */
[----:B-1----:R-:W-:Y:S05]  /*05e0*/  @P0 BRA `(.L_x_95) ;  /* 0x00000004001c0947 */ /* 0x002fea0003800000 */
[----:B0-2---:R-:W-:Y:S02]  /*05f0*/  IADD3 R17, PT, PT, R34, R37, R36 ;  /* 0x0000002522117210 */ /* 0x005fe40007ffe024 */
[C---:B------:R-:W-:Y:S02]  /*0600*/  ISETP.NE.AND P1, PT, R39.reuse, 0x1f, PT ;  /* 0x0000001f2700780c */ /* 0x040fe40003f25270 */
[----:B---3--:R-:W-:Y:S02]  /*0610*/  IADD3 R17, PT, PT, R32, R35, R17 ;  /* 0x0000002320117210 */ /* 0x008fe40007ffe011 */
[----:B------:R-:W-:Y:S02]  /*0620*/  ISETP.NE.AND P2, PT, R39, RZ, PT ;  /* 0x000000ff2700720c */ /* 0x000fe40003f45270 */
[----:B----4-:R-:W-:-:S04]  /*0630*/  IADD3 R17, PT, PT, R18, R33, R17 ;  /* 0x0000002112117210 */ /* 0x010fc80007ffe011 */
[----:B------:R-:W-:-:S03]  /*0640*/  IADD3 R17, PT, PT, R14, R19, R17 ;  /* 0x000000130e117210 */ /* 0x000fc60007ffe011 */
[----:B------:R-:W-:Y:S02]  /*0650*/  @!P1 LEA R43, R40, UR4, 0x2 ;  /* 0x00000004282b9c11 */ /* 0x000fe4000f8e10ff */
[----:B------:R-:W-:-:S04]  /*0660*/  IADD3 R17, PT, PT, R12, R15, R17 ;  /* 0x0000000f0c117210 */ /* 0x000fc80007ffe011 */
[----:B------:R-:W-:-:S04]  /*0670*/  IADD3 R17, PT, PT, R10, R13, R17 ;  /* 0x0000000d0a117210 */ /* 0x000fc80007ffe011 */
[----:B------:R-:W-:-:S04]  /*0680*/  IADD3 R17, PT, PT, R8, R11, R17 ;  /* 0x0000000b08117210 */ /* 0x000fc80007ffe011 */
[----:B------:R-:W-:-:S04]  /*0690*/  IADD3 R17, PT, PT, R6, R9, R17 ;  /* 0x0000000906117210 */ /* 0x000fc80007ffe011 */
[----:B------:R-:W-:-:S04]  /*06a0*/  IADD3 R17, PT, PT, R4, R7, R17 ;  /* 0x0000000704117210 */ /* 0x000fc80007ffe011 */
[----:B------:R-:W-:-:S05]  /*06b0*/  IADD3 R20, PT, PT, R2, R5, R17 ;  /* 0x0000000502147210 */ /* 0x000fca0007ffe011 */
[----:B------:R-:W-:-:S05]  /*06c0*/  IMAD.IADD R3, R3, 0x1, R20 ;  /* 0x0000000103037824 */ /* 0x000fca00078e0214 */
        /* <DEDUP_REMOVED lines=37> */
[----:B------:R-:W-:Y:S02]  /*0920*/  SEL R20, R26, R20, !P0 ;  /* 0x000000141a147207 */ /* 0x000fe40004000000 */
[----:B------:R-:W-:-:S04]  /*0930*/  ISETP.NE.AND P0, PT, R40, 0x8, PT ;  /* 0x000000082800780c */ /* 0x000fc80003f05270 */
[----:B------:R-:W-:Y:S02]  /*0940*/  SEL R20, R27, R20, !P0 ;  /* 0x000000141b147207 */ /* 0x000fe40004000000 */
[----:B------:R-:W-:Y:S02]  /*0950*/  ISETP.NE.AND P0, PT, R40, 0xa, PT ;  /* 0x0000000a2800780c */ /* 0x000fe40003f05270 */
[----:B------:R-:W-:Y:S02]  /*0960*/  SEL R20, R28, R20, !P1 ;  /* 0x000000141c147207 */ /* 0x000fe40004800000 */
[----:B------:R-:W-:Y:S02]  /*0970*/  ISETP.NE.AND P1, PT, R40, 0xb, PT ;  /* 0x0000000b2800780c */ /* 0x000fe40003f25270 */
[----:B------:R-:W-:Y:S01]  /*0980*/  SEL R20, R29, R20, !P0 ;  /* 0x000000141d147207 */ /* 0x000fe20004000000 */
[----:B------:R-:W-:Y:S01]  /*0990*/  IMAD.IADD R29, R30, 0x1, R29 ;  /* 0x000000011e1d7824 */ /* 0x000fe200078e021d */
[----:B------:R-:W-:-:S04]  /*09a0*/  ISETP.GE.U32.AND P0, PT, R16, 0x20, PT ;  /* 0x000000201000780c */ /* 0x000fc80003f06070 */
[----:B------:R-:W-:Y:S02]  /*09b0*/  SEL R20, R29, R20, !P1 ;  /* 0x000000141d147207 */ /* 0x000fe40004800000 */
[----:B------:R-:W-:Y:S02]  /*09c0*/  ISETP.NE.AND P1, PT, R16, RZ, PT ;  /* 0x000000ff1000720c */ /* 0x000fe40003f25270 */
[----:B------:R-:W-:Y:S02]  /*09d0*/  SEL R16, R3, RZ, P2 ;  /* 0x000000ff03107207 */ /* 0x000fe40001000000 */
[----:B------:R-:W-:Y:S02]  /*09e0*/  SEL R3, R20, RZ, P0 ;  /* 0x000000ff14037207 */ /* 0x000fe40000000000 */
[--C-:B-----5:R-:W-:Y:S02]  /*09f0*/  IADD3 R31, PT, PT, R29, R31, R44.reuse ;  /* 0x0000001f1d1f7210 */ /* 0x120fe40007ffe02c */
[----:B------:R-:W-:-:S05]  /*0a00*/  IADD3 R44, PT, PT, R3, R16, R44 ;  /* 0x00000010032c7210 */ /* 0x000fca0007ffe02c */
[----:B------:R-:W-:Y:S05]  /*0a10*/  @P1 BRA `(.L_x_96) ;  /* 0x0000000c00f41947 */ /* 0x000fea0003800000 */
[----:B------:R-:W0:Y:S01]  /*0a20*/  LDC.64 R16, c[0x0][0x390] ;  /* 0x0000e400ff107b82 */ /* 0x000e220000000a00 */
[----:B------:R-:W-:-:S05]  /*0a30*/  IMAD.MOV.U32 R30, RZ, RZ, 0x65 ;  /* 0x00000065ff1e7424 */ /* 0x000fca00078e00ff */
[----:B0-----:R0:W-:Y:S01]  /*0a40*/  ST.E.64.STRONG.GPU desc[UR8][R16.64+0x100], R30 ;  /* 0x0001001e10007985 */ /* 0x0011e2000c10fb08 */
[----:B------:R-:W-:Y:S05]  /*0a50*/  BRA `(.L_x_96) ;  /* 0x0000000c00e47947 */ /* 0x000fea0003800000 */
.L_x_95:
        /* <DEDUP_REMOVED lines=57> */
[----:B------:R-:W-:Y:S02]  /*0df0*/  ISETP.NE.AND P0, PT, R40, 0xa, PT ;  /* 0x0000000a2800780c */ /* 0x000fe40003f05270 */
[----:B------:R-:W-:Y:S02]  /*0e00*/  SEL R20, R28, R20, !P1 ;  /* 0x000000141c147207 */ /* 0x000fe40004800000 */
[----:B------:R-:W-:Y:S02]  /*0e10*/  ISETP.NE.AND P1, PT, R40, 0xb, PT ;  /* 0x0000000b2800780c */ /* 0x000fe40003f25270 */
[----:B------:R-:W-:Y:S02]  /*0e20*/  SEL R20, R29, R20, !P0 ;  /* 0x000000141d147207 */ /* 0x000fe40004000000 */
[----:B------:R-:W-:-:S02]  /*0e30*/  ISETP.GT.U32.AND P0, PT, R16, 0x1f, PT ;  /* 0x0000001f1000780c */ /* 0x000fc40003f04070 */
[----:B------:R-:W-:Y:S02]  /*0e40*/  SEL R20, R30, R20, !P1 ;  /* 0x000000141e147207 */ /* 0x000fe40004800000 */
[----:B------:R-:W-:-:S03]  /*0e50*/  ISETP.GE.U32.AND P1, PT, R16, 0x20, PT ;  /* 0x000000201000780c */ /* 0x000fc60003f26070 */
[----:B------:R-:W-:-:S05]  /*0e60*/  IMAD.IADD R20, R20, 0x1, R17 ;  /* 0x0000000114147824 */ /* 0x000fca00078e0211 */
[----:B------:R-:W-:Y:S01]  /*0e70*/  SEL R23, R3, R20, !P1 ;  /* 0x0000001403177207 */ /* 0x000fe20004800000 */
[----:B------:R-:W-:Y:S06]  /*0e80*/  @P0 BRA `(.L_x_97) ;  /* 0x0000000800b00947 */ /* 0x000fec0003800000 */
[----:B------:R-:W0:Y:S01]  /*0e90*/  LDC.64 R20, c[0x0][0x390] ;  /* 0x0000e400ff147b82 */ /* 0x000e220000000a00 */
[----:B------:R-:W-:Y:S02]  /*0ea0*/  ISETP.NE.AND P1, PT, R16, RZ, PT ;  /* 0x000000ff1000720c */ /* 0x000fe40003f25270 */
[----:B------:R-:W-:-:S05]  /*0eb0*/  LOP3.LUT R3, RZ, R16, RZ, 0x33, !PT ;  /* 0x00000010ff037212 */ /* 0x000fca00078e33ff */
[----:B------:R-:W-:-:S06]  /*0ec0*/  IMAD.IADD R40, R42, 0x1, R3 ;  /* 0x000000012a287824 */ /* 0x000fcc00078e0203 */
        /* <DEDUP_REMOVED lines=11> */
.L_x_127:
[----:B------:R-:W-:Y:S05]  /*0f80*/  @!P0 BRA `(.L_x_99) ;  /* 0x0000000000748947 */ /* 0x000fea0003800000 */
[----:B------:R-:W-:-:S07]  /*0f90*/  IMAD.MOV.U32 R3, RZ, RZ, 0x3b8 ;  /* 0x000003b8ff037424 */ /* 0x000fce00078e00ff */
.L_x_101:
[----:B------:R-:W-:Y:S02]  /*0fa0*/  VIADD R27, R3, 0x1 ;  /* 0x00000001031b7836 */ /* 0x000fe40000000000 */
[----:B------:R-:W-:Y:S02]  /*0fb0*/  IMAD R42, R42, 0x41a7, RZ ;  /* 0x000041a72a2a7824 */ /* 0x000fe400078e02ff */
[----:B------:R-:W0:Y:S01]  /*0fc0*/  I2F.U32.RP R22, R27 ;  /* 0x0000001b00167306 */ /* 0x000e220000209000 */
[----:B------:R-:W-:Y:S01]  /*0fd0*/  IMAD.MOV R29, RZ, RZ, -R27 ;  /* 0x000000ffff1d7224 */ /* 0x000fe200078e0a1b */
[----:B------:R-:W-:Y:S02]  /*0fe0*/  ISETP.NE.U32.AND P2, PT, R27, RZ, PT ;  /* 0x000000ff1b00720c */ /* 0x000fe40003f45070 */
[----:B------:R-:W-:-:S04]  /*0ff0*/  LOP3.LUT R42, R42, 0x7fffffff, RZ, 0xc0, !PT ;  /* 0x7fffffff2a2a7812 */ /* 0x000fc800078ec0ff */
[----:B0-----:R-:W0:Y:S02]  /*1000*/  MUFU.RCP R22, R22 ;  /* 0x0000001600167308 */ /* 0x001e240000001000 */
[----:B0-----:R-:W-:-:S06]  /*1010*/  VIADD R20, R22, 0xffffffe ;  /* 0x0ffffffe16147836 */ /* 0x001fcc0000000000 */
[----:B------:R0:W1:Y:S02]  /*1020*/  F2I.FTZ.U32.TRUNC.NTZ R21, R20 ;  /* 0x0000001400157305 */ /* 0x000064000021f000 */
[----:B0-----:R-:W-:Y:S02]  /*1030*/  IMAD.MOV.U32 R20, RZ, RZ, RZ ;  /* 0x000000ffff147224 */ /* 0x001fe400078e00ff */
[----:B-1----:R-:W-:-:S04]  /*1040*/  IMAD R29, R29, R21, RZ ;  /* 0x000000151d1d7224 */ /* 0x002fc800078e02ff */
[----:B------:R-:W-:-:S06]  /*1050*/  IMAD.HI.U32 R21, R21, R29, R20 ;  /* 0x0000001d15157227 */ /* 0x000fcc00078e0014 */
[----:B------:R-:W-:-:S04]  /*1060*/  IMAD.HI.U32 R21, R21, R42, RZ ;  /* 0x0000002a15157227 */ /* 0x000fc800078e00ff */
[----:B------:R-:W-:-:S04]  /*1070*/  IMAD.MOV R21, RZ, RZ, -R21 ;  /* 0x000000ffff157224 */ /* 0x000fc800078e0a15 */
[----:B------:R-:W-:-:S05]  /*1080*/  IMAD R22, R27, R21, R42 ;  /* 0x000000151b167224 */ /* 0x000fca00078e022a */
[----:B------:R-:W-:-:S13]  /*1090*/  ISETP.GE.U32.AND P0, PT, R22, R27, PT ;  /* 0x0000001b1600720c */ /* 0x000fda0003f06070 */
[----:B------:R-:W-:-:S05]  /*10a0*/  @P0 IMAD.IADD R22, R22, 0x1, -R27 ;  /* 0x0000000116160824 */ /* 0x000fca00078e0a1b */
[----:B------:R-:W-:-:S13]  /*10b0*/  ISETP.GE.U32.AND P0, PT, R22, R27, PT ;  /* 0x0000001b1600720c */ /* 0x000fda0003f06070 */
[----:B------:R-:W-:Y:S01]  /*10c0*/  @P0 IMAD.IADD R22, R22, 0x1, -R27 ;  /* 0x0000000116160824 */ /* 0x000fe200078e0a1b */
[----:B------:R-:W-:-:S04]  /*10d0*/  @!P2 LOP3.LUT R22, RZ, R27, RZ, 0x33, !PT ;  /* 0x0000001bff16a212 */ /* 0x000fc800078e33ff */
[----:B------:R-:W-:Y:S05]  /*10e0*/  NANOSLEEP R22 ;  /* 0x000000160000735d */ /* 0x000fea0003800000 */
[----:B------:R-:W2:Y:S01]  /*10f0*/  LD.E.64.STRONG.GPU R26, desc[UR8][R16.64+0x100] ;  /* 0x00010008101a7980 */ /* 0x000ea2000c10fb00 */
[----:B------:R-:W-:Y:S01]  /*1100*/  UMOV UR5, 0xffffffff ;  /* 0xffffffff00057882 */ /* 0x000fe20000000000 */
[----:B------:R-:W-:Y:S02]  /*1110*/  SHF.R.U32.HI R3, RZ, 0x1, R3 ;  /* 0x00000001ff037819 */ /* 0x000fe40000011603 */
[----:B--2---:R-:W-:Y:S01]  /*1120*/  ISETP.NE.AND P0, PT, R26, 0x63, PT ;  /* 0x000000631a00780c */ /* 0x004fe20003f05270 */
[----:B------:R-:W-:-:S12]  /*1130*/  BRA.DIV UR5, `(.L_x_100) ;  /* 0x0000003605187947 */ /* 0x000fd8000b800000 */
[----:B------:R-:W-:-:S13]  /*1140*/  VOTE.ANY P0, !P0 ;  /* 0x0000000000ff7806 */ /* 0x000fda0004000100 */
.L_x_130:
[----:B------:R-:W-:Y:S05]  /*1150*/  @P0 BRA `(.L_x_101) ;  /* 0xfffffffc00900947 */ /* 0x000fea000383ffff */
.L_x_99:
[----:B------:R-:W-:Y:S01]  /*1160*/  UMOV UR5, 0xffffffff ;  /* 0xffffffff00057882 */ /* 0x000fe20000000000 */
[----:B------:R-:W-:Y:S02]  /*1170*/  ISETP.NE.AND P0, PT, R26, 0x65, PT ;  /* 0x000000651a00780c */ /* 0x000fe40003f05270 */
[----:B------:R-:W-:Y:S11]  /*1180*/  BRA.DIV UR5, `(.L_x_102) ;  /* 0x0000003605247947 */ /* 0x000ff6000b800000 */
[----:B------:R-:W0:Y:S01]  /*1190*/  S2R R30, SR_GEMASK ;  /* 0x00000000001e7919 */ /* 0x000e220000003c00 */
[----:B------:R-:W-:Y:S01]  /*11a0*/  VOTE.ANY R21, PT, !P0 ;  /* 0x0000000000157806 */ /* 0x000fe200040e0100 */
[C---:B------:R-:W-:Y:S02]  /*11b0*/  VIADD R41, R39.reuse, 0x2 ;  /* 0x0000000227297836 */ /* 0x040fe40000000000 */
[C---:B------:R-:W-:Y:S02]  /*11c0*/  VIADD R43, R39.reuse, 0x4 ;  /* 0x00000004272b7836 */ /* 0x040fe40000000000 */
[C---:B------:R-:W-:Y:S02]  /*11d0*/  VIADD R44, R39.reuse, 0x8 ;  /* 0x00000008272c7836 */ /* 0x040fe40000000000 */
[----:B------:R-:W-:Y:S01]  /*11e0*/  VIADD R45, R39, 0x10 ;  /* 0x00000010272d7836 */ /* 0x000fe20000000000 */
[----:B0-----:R-:W-:-:S05]  /*11f0*/  LOP3.LUT R21, R21, 0x80000000, R30, 0xec, !PT ;  /* 0x8000000015157812 */ /* 0x001fca00078eec1e */
[----:B------:R-:W-:-:S05]  /*1200*/  VIADD R16, R21, 0xffffffff ;  /* 0xffffffff15107836 */ /* 0x000fca0000000000 */
[----:B------:R-:W-:-:S04]  /*1210*/  LOP3.LUT R16, R21, R16, RZ, 0xc, !PT ;  /* 0x0000001015107212 */ /* 0x000fc800078e0cff */
[----:B------:R0:W1:Y:S02]  /*1220*/  POPC R20, R16 ;  /* 0x0000001000147309 */ /* 0x0000640000000000 */
[----:B0-----:R-:W0:Y:S01]  /*1230*/  LDC.64 R16, c[0x0][0x390] ;  /* 0x0000e400ff107b82 */ /* 0x001e220000000a00 */
[----:B-1----:R-:W1:Y:S01]  /*1240*/  SHFL.DOWN PT, R22, R27, 0x1, R20 ;  /* 0x082000001b167989 */ /* 0x002e6200000e0014 */
[-C--:B------:R-:W-:Y:S02]  /*1250*/  ISETP.GE.AND P0, PT, R39, R20.reuse, PT ;  /* 0x000000142700720c */ /* 0x080fe40003f06270 */
[----:B------:R-:W-:Y:S02]  /*1260*/  ISETP.GT.AND P2, PT, R45, R20, PT ;  /* 0x000000142d00720c */ /* 0x000fe40003f44270 */
[----:B0-----:R-:W-:Y:S02]  /*1270*/  IADD3 R28, P3, PT, R16, 0x100, RZ ;  /* 0x00000100101c7810 */ /* 0x001fe40007f7e0ff */
[----:B-1----:R-:W-:-:S02]  /*1280*/  SEL R22, R22, RZ, !P0 ;  /* 0x000000ff16167207 */ /* 0x002fc40004000000 */
[----:B------:R-:W-:-:S03]  /*1290*/  ISETP.GT.AND P0, PT, R41, R20, PT ;  /* 0x000000142900720c */ /* 0x000fc60003f04270 */
[----:B------:R-:W-:-:S05]  /*12a0*/  IMAD.IADD R3, R22, 0x1, R27 ;  /* 0x0000000116037824 */ /* 0x000fca00078e021b */
[----:B------:R-:W0:Y:S02]  /*12b0*/  SHFL.DOWN PT, R22, R3, 0x2, R20 ;  /* 0x0840000003167989 */ /* 0x000e2400000e0014 */
[----:B0-----:R-:W-:Y:S02]  /*12c0*/  SEL R22, R22, RZ, !P0 ;  /* 0x000000ff16167207 */ /* 0x001fe40004000000 */
[----:B------:R-:W-:-:S03]  /*12d0*/  ISETP.GT.AND P0, PT, R43, R20, PT ;  /* 0x000000142b00720c */ /* 0x000fc60003f04270 */
[----:B------:R-:W-:Y:S02]  /*12e0*/  IMAD.IADD R29, R3, 0x1, R22 ;  /* 0x00000001031d7824 */ /* 0x000fe400078e0216 */
[----:B------:R-:W-:-:S03]  /*12f0*/  IMAD.X R3, RZ, RZ, R17, P3 ;  /* 0x000000ffff037224 */ /* 0x000fc600018e0611 */
        /* <DEDUP_REMOVED lines=10> */
[----:B0-----:R-:W-:-:S05]  /*13a0*/  SEL R22, R22, RZ, !P2 ;  /* 0x000000ff16167207 */ /* 0x001fca0005000000 */
[----:B------:R-:W-:-:S07]  /*13b0*/  IMAD.IADD R46, R47, 0x1, R22 ;  /* 0x000000012f2e7824 */ /* 0x000fce00078e0216 */
.L_x_139:
[----:B------:R-:W-:Y:S05]  /*13c0*/  @!P0 BRA `(.L_x_103) ;  /* 0x0000000400248947 */ /* 0x000fea0003800000 */
[----:B------:R-:W-:-:S07]  /*13d0*/  IMAD.MOV.U32 R29, RZ, RZ, 0x3b8 ;  /* 0x000003b8ff1d7424 */ /* 0x000fce00078e00ff */
.L_x_109:
[----:B------:R-:W-:Y:S02]  /*13e0*/  IMAD.MOV.U32 R16, RZ, RZ, R28 ;  /* 0x000000ffff107224 */ /* 0x000fe400078e001c */
[----:B------:R-:W-:Y:S02]  /*13f0*/  IMAD.MOV.U32 R17, RZ, RZ, R3 ;  /* 0x000000ffff117224 */ /* 0x000fe400078e0003 */
        /* <DEDUP_REMOVED lines=8> */
.L_x_142:
[----:B------:R-:W-:Y:S05]  /*1480*/  @!P0 BRA `(.L_x_105) ;  /* 0x0000000000748947 */ /* 0x000fea0003800000 */
[----:B------:R-:W-:-:S07]  /*1490*/  IMAD.MOV.U32 R22, RZ, RZ, R29 ;  /* 0x000000ffff167224 */ /* 0x000fce00078e001d */
.L_x_107:
        /* <DEDUP_REMOVED lines=27> */
.L_x_145:
[----:B------:R-:W-:Y:S05]  /*1650*/  @P0 BRA `(.L_x_107) ;  /* 0xfffffffc00900947 */ /* 0x000fea000383ffff */
.L_x_105:
[----:B------:R-:W-:Y:S01]  /*1660*/  UMOV UR5, 0xffffffff ;  /* 0xffffffff00057882 */ /* 0x000fe20000000000 */
[----:B------:R-:W-:Y:S02]  /*1670*/  ISETP.NE.AND P0, PT, R26, 0x65, PT ;  /* 0x000000651a00780c */ /* 0x000fe40003f05270 */
[----:B------:R-:W-:Y:S11]  /*1680*/  BRA.DIV UR5, `(.L_x_108) ;  /* 0x0000003605287947 */ /* 0x000ff6000b800000 */
[----:B------:R-:W-:Y:S01]  /*1690*/  VOTE.ANY R21, PT, !P0 ;  /* 0x0000000000157806 */ /* 0x000fe200040e0100 */
[----:B------:R-:W-:-:S03]  /*16a0*/  VIADD R40, R40, 0xffffffe0 ;  /* 0xffffffe028287836 */ /* 0x000fc60000000000 */
[----:B------:R-:W-:-:S05]  /*16b0*/  LOP3.LUT R21, R21, 0x80000000, R30, 0xec, !PT ;  /* 0x8000000015157812 */ /* 0x000fca00078eec1e */
        /* <DEDUP_REMOVED lines=25> */
.L_x_154:
[----:B------:R-:W-:Y:S05]  /*1850*/  @P0 BRA `(.L_x_109) ;  /* 0xfffffff800e00947 */ /* 0x000fea000383ffff */
.L_x_103:
        /* <DEDUP_REMOVED lines=8> */
[----:B0-----:R-:W-:-:S05]  /*18e0*/  @!P1 LEA R3, R16, R3, 0x18 ;  /* 0x0000000310039211 */ /* 0x001fca00078ec0ff */
[----:B------:R1:W-:Y:S04]  /*18f0*/  @!P1 STS [R3+0x8], R31 ;  /* 0x0000081f03009388 */ /* 0x0003e80000000800 */
[----:B------:R1:W-:Y:S01]  /*1900*/  @!P1 STS [R3+0x4], R46 ;  /* 0x0000042e03009388 */ /* 0x0003e20000000800 */
[----:B--2---:R-:W-:Y:S01]  /*1910*/  @!P0 LEA R17, R20, R17, 0x18 ;  /* 0x0000001114118211 */ /* 0x004fe200078ec0ff */
[----:B------:R-:W-:Y:S02]  /*1920*/  IMAD.MOV.U32 R20, RZ, RZ, R23 ;  /* 0x000000ffff147224 */ /* 0x000fe400078e0017 */
[----:B------:R-:W-:Y:S02]  /*1930*/  @!P0 IMAD.MOV.U32 R20, RZ, RZ, R46 ;  /* 0x000000ffff148224 */ /* 0x000fe400078e002e */
[----:B------:R1:W-:Y:S05]  /*1940*/  @!P0 STS [R17+0x4c], R46 ;  /* 0x00004c2e11008388 */ /* 0x0003ea0000000800 */
.L_x_97:
[----:B------:R-:W-:Y:S05]  /*1950*/  WARPSYNC.ALL ;  /* 0x0000000000007948 */ /* 0x000fea0003800000 */
[----:B------:R-:W0:Y:S08]  /*1960*/  S2UR UR6, SR_CgaCtaId ;  /* 0x00000000000679c3 */ /* 0x000e300000008800 */
[----:B------:R-:W-:Y:S06]  /*1970*/  BAR.SYNC.DEFER_BLOCKING 0x0 ;  /* 0x0000000000007b1d */ /* 0x000fec0000010000 */
[----:B------:R-:W-:Y:S01]  /*1980*/  UMOV UR5, 0x400 ;  /* 0x0000040000057882 */ /* 0x000fe20000000000 */
[----:B------:R-:W2:Y:S01]  /*1990*/  S2R R16, SR_TID.X ;  /* 0x0000000000107919 */ /* 0x000ea20000002100 */
[----:B0-----:R-:W-:-:S09]  /*19a0*/  ULEA UR5, UR6, UR5, 0x18 ;  /* 0x0000000506057291 */ /* 0x001fd2000f8ec0ff */
[----:B-1----:R-:W0:Y:S01]  /*19b0*/  LDS R3, [UR5+0x4c] ;  /* 0x00004c05ff037984 */ /* 0x002e220008000800 */
[----:B--2---:R-:W-:-:S04]  /*19c0*/  ISETP.NE.AND P0, PT, R16, RZ, PT ;  /* 0x000000ff1000720c */ /* 0x004fc80003f05270 */
[----:B0-----:R-:W-:-:S05]  /*19d0*/  SEL R3, R3, RZ, P0 ;  /* 0x000000ff03037207 */ /* 0x001fca0000000000 */
[----:B------:R-:W-:-:S07]  /*19e0*/  IMAD.IADD R44, R3, 0x1, R20 ;  /* 0x00000001032c7824 */ /* 0x000fce00078e0214 */
.L_x_96:
[----:B------:R-:W-:Y:S05]  /*19f0*/  BSYNC.RECONVERGENT B0 ;  /* 0x0000000000007941 */ /* 0x000fea0003800200 */
.L_x_94:
[----:B------:R-:W-:Y:S01]  /*1a00*/  IMAD.IADD R45, R36, 0x1, R44 ;  /* 0x00000001242d7824 */ /* 0x000fe200078e022c */
[----:B------:R-:W1:Y:S01]  /*1a10*/  S2R R3, SR_TID.X ;  /* 0x0000000000037919 */ /* 0x000e620000002100 */
[----:B------:R-:W2:Y:S01]  /*1a20*/  S2UR UR6, SR_CgaCtaId ;  /* 0x00000000000679c3 */ /* 0x000ea20000008800 */
[----:B------:R-:W-:Y:S01]  /*1a30*/  UMOV UR5, 0x400 ;  /* 0x0000040000057882 */ /* 0x000fe20000000000 */
[----:B0-----:R-:W-:Y:S01]  /*1a40*/  IMAD.IADD R16, R37, 0x1, R45 ;  /* 0x0000000125107824 */ /* 0x001fe200078e022d */
[----:B------:R-:W0:Y:S03]  /*1a50*/  S2R R24, SR_LANEID ;  /* 0x0000000000187919 */ /* 0x000e260000000000 */
[----:B------:R-:W-:Y:S02]  /*1a60*/  IMAD.IADD R17, R34, 0x1, R16 ;  /* 0x0000000122117824 */ /* 0x000fe400078e0210 */
[----:B------:R-:W-:Y:S02]  /*1a70*/  BAR.SYNC.DEFER_BLOCKING 0x0 ;  /* 0x0000000000007b1d */ /* 0x000fe40000010000 */
[----:B------:R-:W-:-:S04]  /*1a80*/  IMAD.IADD R22, R35, 0x1, R17 ;  /* 0x0000000123167824 */ /* 0x000fc800078e0211 */
[----:B------:R-:W-:-:S04]  /*1a90*/  IMAD.IADD R23, R32, 0x1, R22 ;  /* 0x0000000120177824 */ /* 0x000fc800078e0216 */
[----:B------:R-:W-:-:S04]  /*1aa0*/  IMAD.IADD R20, R33, 0x1, R23 ;  /* 0x0000000121147824 */ /* 0x000fc800078e0217 */
[----:B------:R-:W-:Y:S01]  /*1ab0*/  IMAD.IADD R21, R18, 0x1, R20 ;  /* 0x0000000112157824 */ /* 0x000fe200078e0214 */
[----:B--2---:R-:W-:-:S03]  /*1ac0*/  ULEA UR5, UR6, UR5, 0x18 ;  /* 0x0000000506057291 */ /* 0x004fc6000f8ec0ff */
[----:B------:R-:W-:Y:S01]  /*1ad0*/  IMAD.IADD R18, R19, 0x1, R21 ;  /* 0x0000000113127824 */ /* 0x000fe200078e0215 */
[----:B------:R-:W2:Y:S03]  /*1ae0*/  LDCU.64 UR6, c[0x0][0x388] ;  /* 0x00007100ff0677ac */ /* 0x000ea60008000a00 */
[----:B------:R-:W-:Y:S01]  /*1af0*/  IMAD.IADD R19, R14, 0x1, R18 ;  /* 0x000000010e137824 */ /* 0x000fe200078e0212 */
[----:B-1----:R-:W-:-:S03]  /*1b00*/  SHF.R.U32.HI R3, RZ, 0x5, R3 ;  /* 0x00000005ff037819 */ /* 0x002fc60000011603 */
[----:B------:R-:W-:Y:S02]  /*1b10*/  IMAD.IADD R14, R15, 0x1, R19 ;  /* 0x000000010f0e7824 */ /* 0x000fe400078e0213 */
[----:B0-----:R-:W-:Y:S02]  /*1b20*/  IMAD R3, R3, 0x2c0, R24 ;  /* 0x000002c003037824 */ /* 0x001fe400078e0218 */
[----:B------:R-:W-:-:S03]  /*1b30*/  IMAD.IADD R15, R12, 0x1, R14 ;  /* 0x000000010c0f7824 */ /* 0x000fc600078e020e */
[----:B------:R-:W-:Y:S01]  /*1b40*/  LEA R49, R3, UR5, 0x2 ;  /* 0x0000000503317c11 */ /* 0x000fe2000f8e10ff */
[----:B------:R-:W-:Y:S01]  /*1b50*/  IMAD.IADD R12, R13, 0x1, R15 ;  /* 0x000000010d0c7824 */ /* 0x000fe200078e020f */
[----:B--2---:R-:W-:-:S03]  /*1b60*/  IADD3 R38, P0, PT, R38, UR6, RZ ;  /* 0x0000000626267c10 */ /* 0x004fc6000ff1e0ff */
[----:B------:R-:W-:Y:S02]  /*1b70*/  IMAD.IADD R13, R10, 0x1, R12 ;  /* 0x000000010a0d7824 */ /* 0x000fe400078e020c */
[----:B------:R-:W-:Y:S01]  /*1b80*/  IMAD R24, R24, 0x54, R49 ;  /* 0x0000005418187824 */ /* 0x000fe200078e0231 */
[----:B------:R-:W-:Y:S01]  /*1b90*/  IADD3.X R39, PT, PT, R0, UR7, RZ, P0, !PT ;  /* 0x0000000700277c10 */ /* 0x000fe200087fe4ff */
[----:B------:R-:W-:-:S03]  /*1ba0*/  IMAD.IADD R10, R11, 0x1, R13 ;  /* 0x000000010b0a7824 */ /* 0x000fc600078e020d */
[----:B------:R-:W-:Y:S01]  /*1bb0*/  STS.64 [R24], R44 ;  /* 0x0000002c18007388 */ /* 0x000fe20000000a00 */
[----:B------:R-:W-:-:S03]  /*1bc0*/  IMAD.IADD R11, R8, 0x1, R10 ;  /* 0x00000001080b7824 */ /* 0x000fc600078e020a */
[----:B------:R-:W-:Y:S01]  /*1bd0*/  STS.64 [R24+0x8], R16 ;  /* 0x0000081018007388 */ /* 0x000fe20000000a00 */
        /* <DEDUP_REMOVED lines=11> */
[----:B------:R-:W-:Y:S04]  /*1c90*/  STS.64 [R24+0x38], R10 ;  /* 0x0000380a18007388 */ /* 0x000fe80000000a00 */
[----:B------:R-:W-:Y:S04]  /*1ca0*/  STS.64 [R24+0x40], R8 ;  /* 0x0000400818007388 */ /* 0x000fe80000000a00 */
[----:B------:R-:W-:Y:S04]  /*1cb0*/  STS.64 [R24+0x48], R6 ;  /* 0x0000480618007388 */ /* 0x000fe80000000a00 */
[----:B------:R-:W-:Y:S01]  /*1cc0*/  STS.64 [R24+0x50], R4 ;  /* 0x0000500418007388 */ /* 0x000fe20000000a00 */
[----:B------:R-:W-:-:S03]  /*1cd0*/  NOP ;  /* 0x0000000000007918 */ /* 0x000fc60000000000 */
[----:B------:R-:W0:Y:S04]  /*1ce0*/  LDS R3, [R49] ;  /* 0x0000000031037984 */ /* 0x000e280000000800 */
[----:B------:R-:W1:Y:S04]  /*1cf0*/  LDS R17, [R49+0x80] ;  /* 0x0000800031117984 */ /* 0x000e680000000800 */
        /* <DEDUP_REMOVED lines=43> */
.L_x_93:
[----:B------:R-:W-:-:S13]  /*1fb0*/  ISETP.NE.AND P0, PT, R0, RZ, PT ;  /* 0x000000ff0000720c */ /* 0x000fda0003f05270 */
[----:B------:R-:W-:Y:S05]  /*1fc0*/  @!P0 EXIT ;  /* 0x000000000000894d */ /* 0x000fea0003800000 */
[----:B------:R-:W0:Y:S02]  /*1fd0*/  LDC.64 R4, c[0x0][0x380] ;  /* 0x0000e000ff047b82 */ /* 0x000e240000000a00 */
[----:B0-----:R-:W-:-:S05]  /*1fe0*/  IMAD.WIDE.U32 R4, R7, 0x4, R4 ;  /* 0x0000000407047825 */ /* 0x001fca00078e0004 */
[----:B------:R0:W2:Y:S01]  /*1ff0*/  LDG.E R6, desc[UR8][R4.64] ;  /* 0x0000000804067981 */ /* 0x0000a2000c1e1900 */
[----:B------:R-:W3:Y:S02]  /*2000*/  S2R R2, SR_TID.X ;  /* 0x0000000000027919 */ /* 0x000ee40000002100 */
[C---:B---3--:R-:W-:Y:S02]  /*2010*/  LOP3.LUT R3, R2.reuse, 0x1f, RZ, 0xc0, !PT ;  /* 0x0000001f02037812 */ /* 0x048fe400078ec0ff */
[----:B------:R-:W-:-:S05]  /*2020*/  LOP3.LUT R8, R2, 0x3e0, RZ, 0xc0, !PT ;  /* 0x000003e002087812 */ /* 0x000fca00078ec0ff */
[----:B------:R-:W-:-:S04]  /*2030*/  IMAD R3, R8, 0x16, R3 ;  /* 0x0000001608037824 */ /* 0x000fc800078e0203 */
[C---:B------:R-:W-:Y:S01]  /*2040*/  VIADD R7, R3.reuse, 0x20 ;  /* 0x0000002003077836 */ /* 0x040fe20000000000 */
[C---:B------:R-:W-:Y:S01]  /*2050*/  ISETP.GE.U32.AND P6, PT, R3.reuse, R0, PT ;  /* 0x000000000300720c */ /* 0x040fe20003fc6070 */
[C---:B------:R-:W-:Y:S01]  /*2060*/  VIADD R9, R3.reuse, 0x40 ;  /* 0x0000004003097836 */ /* 0x040fe20000000000 */
[C---:B0-----:R-:W-:Y:S01]  /*2070*/  LEA R4, P1, R3.reuse, R4, 0x2 ;  /* 0x0000000403047211 */ /* 0x041fe200078210ff */
[----:B------:R-:W-:Y:S01]  /*2080*/  VIADD R11, R3, 0x60 ;  /* 0x00000060030b7836 */ /* 0x000fe20000000000 */
[-C--:B------:R-:W-:Y:S01]  /*2090*/  ISETP.GE.U32.AND P5, PT, R7, R0.reuse, PT ;  /* 0x000000000700720c */ /* 0x080fe20003fa6070 */
[----:B------:R-:W-:Y:S01]  /*20a0*/  VIADD R7, R3, 0x80 ;  /* 0x0000008003077836 */ /* 0x000fe20000000000 */
[-C--:B------:R-:W-:Y:S01]  /*20b0*/  ISETP.GE.U32.AND P0, PT, R9, R0.reuse, PT ;  /* 0x000000000900720c */ /* 0x080fe20003f06070 */
[----:B------:R-:W-:Y:S01]  /*20c0*/  IMAD.X R5, RZ, RZ, R5, P1 ;  /* 0x000000ffff057224 */ /* 0x000fe200008e0605 */
[-C--:B------:R-:W-:Y:S01]  /*20d0*/  ISETP.GE.U32.AND P4, PT, R11, R0.reuse, PT ;  /* 0x000000000b00720c */ /* 0x080fe20003f86070 */
[----:B------:R-:W-:Y:S01]  /*20e0*/  VIADD R9, R3, 0xa0 ;  /* 0x000000a003097836 */ /* 0x000fe20000000000 */
[----:B------:R-:W-:Y:S01]  /*20f0*/  ISETP.GE.U32.AND P3, PT, R7, R0, PT ;  /* 0x000000000700720c */ /* 0x000fe20003f66070 */
[----:B------:R-:W-:-:S03]  /*2100*/  VIADD R7, R3, 0xc0 ;  /* 0x000000c003077836 */ /* 0x000fc60000000000 */
[-C--:B------:R-:W-:Y:S01]  /*2110*/  ISETP.GE.U32.AND P2, PT, R9, R0.reuse, PT ;  /* 0x000000000900720c */ /* 0x080fe20003f46070 */
[----:B------:R-:W-:Y:S01]  /*2120*/  VIADD R9, R3, 0x100 ;  /* 0x0000010003097836 */ /* 0x000fe20000000000 */
[-C--:B------:R-:W-:Y:S01]  /*2130*/  ISETP.GE.U32.AND P1, PT, R7, R0.reuse, PT ;  /* 0x000000000700720c */ /* 0x080fe20003f26070 */
[C---:B------:R-:W-:Y:S02]  /*2140*/  VIADD R7, R3.reuse, 0xe0 ;  /* 0x000000e003077836 */ /* 0x040fe40000000000 */
[----:B------:R-:W-:Y:S02]  /*2150*/  VIADD R39, R3, 0x2a0 ;  /* 0x000002a003277836 */ /* 0x000fe40000000000 */
[----:B--2---:R-:W-:Y:S02]  /*2160*/  IMAD.MOV.U32 R16, RZ, RZ, R6 ;  /* 0x000000ffff107224 */ /* 0x004fe400078e0006 */
[----:B------:R-:W2:Y:S01]  /*2170*/  @!P6 LDG.E R6, desc[UR8][R4.64] ;  /* 0x000000080406e981 */ /* 0x000ea2000c1e1900 */
[----:B------:R-:W-:Y:S01]  /*2180*/  ISETP.GE.U32.AND P6, PT, R7, R0, PT ;  /* 0x000000000700720c */ /* 0x000fe20003fc6070 */
[----:B------:R-:W-:-:S02]  /*2190*/  IMAD.MOV.U32 R10, RZ, RZ, R16 ;  /* 0x000000ffff0a7224 */ /* 0x000fc400078e0010 */
[----:B------:R-:W-:Y:S02]  /*21a0*/  VIADD R7, R3, 0x120 ;  /* 0x0000012003077836 */ /* 0x000fe40000000000 */
[--C-:B------:R-:W-:Y:S02]  /*21b0*/  IMAD.MOV.U32 R12, RZ, RZ, R16.reuse ;  /* 0x000000ffff0c7224 */ /* 0x100fe400078e0010 */
[----:B------:R-:W3:Y:S01]  /*21c0*/  @!P0 LDG.E R10, desc[UR8][R4.64+0x100] ;  /* 0x00010008040a8981 */ /* 0x000ee2000c1e1900 */
[-C--:B------:R-:W-:Y:S01]  /*21d0*/  ISETP.GE.U32.AND P0, PT, R7, R0.reuse, PT ;  /* 0x000000000700720c */ /* 0x080fe20003f06070 */
[----:B------:R-:W-:Y:S02]  /*21e0*/  VIADD R7, R3, 0x140 ;  /* 0x0000014003077836 */ /* 0x000fe40000000000 */
[--C-:B------:R-:W-:Y:S01]  /*21f0*/  IMAD.MOV.U32 R8, RZ, RZ, R16.reuse ;  /* 0x000000ffff087224 */ /* 0x100fe200078e0010 */
[----:B------:R-:W4:Y:S01]  /*2200*/  @!P4 LDG.E R12, desc[UR8][R4.64+0x180] ;  /* 0x00018008040cc981 */ /* 0x000f22000c1e1900 */
[----:B------:R-:W-:Y:S01]  /*2210*/  IMAD.MOV.U32 R18, RZ, RZ, R16 ;  /* 0x000000ffff127224 */ /* 0x000fe200078e0010 */
[----:B------:R-:W-:Y:S01]  /*2220*/  ISETP.GE.U32.AND P4, PT, R7, R0, PT ;  /* 0x000000000700720c */ /* 0x000fe20003f86070 */
[----:B------:R-:W-:-:S02]  /*2230*/  VIADD R7, R3, 0x180 ;  /* 0x0000018003077836 */ /* 0x000fc40000000000 */
[----:B------:R-:W4:Y:S01]  /*2240*/  @!P5 LDG.E R8, desc[UR8][R4.64+0x80] ;  /* 0x000080080408d981 */ /* 0x000f22000c1e1900 */
[-C--:B------:R-:W-:Y:S01]  /*2250*/  ISETP.GE.U32.AND P5, PT, R9, R0.reuse, PT ;  /* 0x000000000900720c */ /* 0x080fe20003fa6070 */
[--C-:B------:R-:W-:Y:S02]  /*2260*/  IMAD.MOV.U32 R20, RZ, RZ, R16.reuse ;  /* 0x000000ffff147224 */ /* 0x100fe400078e0010 */
[----:B------:R-:W4:Y:S01]  /*2270*/  @!P2 LDG.E R18, desc[UR8][R4.64+0x280] ;  /* 0x000280080412a981 */ /* 0x000f22000c1e1900 */
[-C--:B------:R-:W-:Y:S01]  /*2280*/  ISETP.GE.U32.AND P2, PT, R7, R0.reuse, PT ;  /* 0x000000000700720c */ /* 0x080fe20003f46070 */
[C---:B------:R-:W-:Y:S02]  /*2290*/  VIADD R7, R3.reuse, 0x1a0 ;  /* 0x000001a003077836 */ /* 0x040fe40000000000 */
[--C-:B------:R-:W-:Y:S01]  /*22a0*/  IMAD.MOV.U32 R14, RZ, RZ, R16.reuse ;  /* 0x000000ffff0e7224 */ /* 0x100fe200078e0010 */
[----:B------:R-:W4:Y:S01]  /*22b0*/  @!P1 LDG.E R20, desc[UR8][R4.64+0x300] ;  /* 0x0003000804149981 */ /* 0x000f22000c1e1900 */
[----:B------:R-:W-:Y:S01]  /*22c0*/  VIADD R9, R3, 0x160 ;  /* 0x0000016003097836 */ /* 0x000fe20000000000 */
[----:B------:R-:W-:Y:S01]  /*22d0*/  ISETP.GE.U32.AND P1, PT, R7, R0, PT ;  /* 0x000000000700720c */ /* 0x000fe20003f26070 */
[----:B------:R-:W-:-:S02]  /*22e0*/  IMAD.MOV.U32 R24, RZ, RZ, R16 ;  /* 0x000000ffff187224 */ /* 0x000fc400078e0010 */
[----:B------:R-:W-:Y:S01]  /*22f0*/  VIADD R7, R3, 0x1e0 ;  /* 0x000001e003077836 */ /* 0x000fe20000000000 */
[----:B------:R-:W4:Y:S01]  /*2300*/  @!P3 LDG.E R14, desc[UR8][R4.64+0x200] ;  /* 0x00020008040eb981 */ /* 0x000f22000c1e1900 */
[--C-:B------:R-:W-:Y:S01]  /*2310*/  IMAD.MOV.U32 R22, RZ, RZ, R16.reuse ;  /* 0x000000ffff167224 */ /* 0x100fe200078e0010 */
[-C--:B------:R-:W-:Y:S01]  /*2320*/  ISETP.GE.U32.AND P3, PT, R9, R0.reuse, PT ;  /* 0x000000000900720c */ /* 0x080fe20003f66070 */
[----:B------:R-:W-:Y:S01]  /*2330*/  VIADD R9, R3, 0x1c0 ;  /* 0x000001c003097836 */ /* 0x000fe20000000000 */
[----:B------:R-:W4:Y:S01]  /*2340*/  @!P5 LDG.E R24, desc[UR8][R4.64+0x400] ;  /* 0x000400080418d981 */ /* 0x000f22000c1e1900 */
[--C-:B------:R-:W-:Y:S01]  /*2350*/  IMAD.MOV.U32 R26, RZ, RZ, R16.reuse ;  /* 0x000000ffff1a7224 */ /* 0x100fe200078e0010 */
[-C--:B------:R-:W-:Y:S01]  /*2360*/  ISETP.GE.U32.AND P5, PT, R7, R0.reuse, PT ;  /* 0x000000000700720c */ /* 0x080fe20003fa6070 */
[----:B------:R-:W-:Y:S01]  /*2370*/  VIADD R7, R3, 0x200 ;  /* 0x0000020003077836 */ /* 0x000fe20000000000 */
[----:B------:R-:W4:Y:S01]  /*2380*/  @!P6 LDG.E R22, desc[UR8][R4.64+0x380] ;  /* 0x000380080416e981 */ /* 0x000f22000c1e1900 */
[----:B------:R-:W-:Y:S01]  /*2390*/  ISETP.GE.U32.AND P6, PT, R9, R0, PT ;  /* 0x000000000900720c */ /* 0x000fe20003fc6070 */
[----:B------:R-:W-:-:S02]  /*23a0*/  IMAD.MOV.U32 R28, RZ, RZ, R16 ;  /* 0x000000ffff1c7224 */ /* 0x000fc400078e0010 */
[--C-:B------:R-:W-:Y:S01]  /*23b0*/  IMAD.MOV.U32 R30, RZ, RZ, R16.reuse ;  /* 0x000000ffff1e7224 */ /* 0x100fe200078e0010 */
[----:B------:R-:W4:Y:S01]  /*23c0*/  @!P0 LDG.E R26, desc[UR8][R4.64+0x480] ;  /* 0x00048008041a8981 */ /* 0x000f22000c1e1900 */
[-C--:B------:R-:W-:Y:S01]  /*23d0*/  ISETP.GE.U32.AND P0, PT, R7, R0.reuse, PT ;  /* 0x000000000700720c */ /* 0x080fe20003f06070 */
[C---:B------:R-:W-:Y:S02]  /*23e0*/  VIADD R9, R3.reuse, 0x220 ;  /* 0x0000022003097836 */ /* 0x040fe40000000000 */
[----:B------:R-:W-:Y:S01]  /*23f0*/  VIADD R7, R3, 0x240 ;  /* 0x0000024003077836 */ /* 0x000fe20000000000 */
[----:B------:R-:W4:Y:S01]  /*2400*/  @!P4 LDG.E R28, desc[UR8][R4.64+0x500] ;  /* 0x00050008041cc981 */ /* 0x000f22000c1e1900 */
[--C-:B------:R-:W-:Y:S01]  /*2410*/  IMAD.MOV.U32 R32, RZ, RZ, R16.reuse ;  /* 0x000000ffff207224 */ /* 0x100fe200078e0010 */
[-C--:B------:R-:W-:Y:S01]  /*2420*/  ISETP.GE.U32.AND P4, PT, R9, R0.reuse, PT ;  /* 0x000000000900720c */ /* 0x080fe20003f86070 */
[--C-:B------:R-:W-:Y:S01]  /*2430*/  IMAD.MOV.U32 R34, RZ, RZ, R16.reuse ;  /* 0x000000ffff227224 */ /* 0x100fe200078e0010 */
[----:B------:R-:W4:Y:S01]  /*2440*/  @!P3 LDG.E R30, desc[UR8][R4.64+0x580] ;  /* 0x00058008041eb981 */ /* 0x000f22000c1e1900 */
[----:B------:R-:W-:Y:S01]  /*2450*/  IMAD.MOV.U32 R36, RZ, RZ, R16 ;  /* 0x000000ffff247224 */ /* 0x000fe200078e0010 */
[----:B------:R-:W-:Y:S01]  /*2460*/  ISETP.GE.U32.AND P3, PT, R7, R0, PT ;  /* 0x000000000700720c */ /* 0x000fe20003f66070 */
[C---:B------:R-:W-:Y:S01]  /*2470*/  VIADD R7, R3.reuse, 0x260 ;  /* 0x0000026003077836 */ /* 0x040fe20000000000 */
[----:B------:R-:W4:Y:S01]  /*2480*/  @!P2 LDG.E R32, desc[UR8][R4.64+0x600] ;  /* 0x000600080420a981 */ /* 0x000f22000c1e1900 */
[----:B------:R-:W-:-:S03]  /*2490*/  VIADD R9, R3, 0x280 ;  /* 0x0000028003097836 */ /* 0x000fc60000000000 */
[----:B------:R-:W4:Y:S01]  /*24a0*/  @!P1 LDG.E R34, desc[UR8][R4.64+0x680] ;  /* 0x0006800804229981 */ /* 0x000f22000c1e1900 */
[-C--:B------:R-:W-:Y:S02]  /*24b0*/  ISETP.GE.U32.AND P2, PT, R7, R0.reuse, PT ;  /* 0x000000000700720c */ /* 0x080fe40003f46070 */
[-C--:B------:R-:W-:Y:S01]  /*24c0*/  ISETP.GE.U32.AND P1, PT, R9, R0.reuse, PT ;  /* 0x000000000900720c */ /* 0x080fe20003f26070 */
[----:B------:R-:W4:Y:S01]  /*24d0*/  @!P6 LDG.E R36, desc[UR8][R4.64+0x700] ;  /* 0x000700080424e981 */ /* 0x000f22000c1e1900 */
[----:B------:R-:W-:Y:S01]  /*24e0*/  ISETP.GE.U32.AND P6, PT, R39, R0, PT ;  /* 0x000000002700720c */ /* 0x000fe20003fc6070 */
[--C-:B------:R-:W-:Y:S02]  /*24f0*/  IMAD.MOV.U32 R46, RZ, RZ, R16.reuse ;  /* 0x000000ffff2e7224 */ /* 0x100fe400078e0010 */
[--C-:B------:R-:W-:Y:S02]  /*2500*/  IMAD.MOV.U32 R48, RZ, RZ, R16.reuse ;  /* 0x000000ffff307224 */ /* 0x100fe400078e0010 */
[----:B------:R-:W-:-:S02]  /*2510*/  IMAD.MOV.U32 R50, RZ, RZ, R16 ;  /* 0x000000ffff327224 */ /* 0x000fc400078e0010 */
        /* <DEDUP_REMOVED lines=13> */
[----:B------:R-:W-:Y:S01]  /*25f0*/  UMOV UR4, 0x400 ;  /* 0x0000040000047882 */ /* 0x000fe20000000000 */
[----:B------:R-:W-:Y:S01]  /*2600*/  ISETP.NE.AND P0, PT, R42, RZ, PT ;  /* 0x000000ff2a00720c */ /* 0x000fe20003f05270 */
[----:B-1----:R-:W-:-:S02]  /*2610*/  ULEA UR4, UR5, UR4, 0x18 ;  /* 0x0000000405047291 */ /* 0x002fc4000f8ec0ff */
[----:B0-----:R-:W-:-:S05]  /*2620*/  IMAD R41, R43, 0x2c0, R38 ;  /* 0x000002c02b297824 */ /* 0x001fca00078e0226 */
        /* <DEDUP_REMOVED lines=39> */
[----:B------:R-:W-:Y:S02]  /*28a0*/  ISETP.NE.AND P1, PT, R38, 0x1f, PT ;  /* 0x0000001f2600780c */ /* 0x000fe40003f25270 */
[----:B---3--:R-:W-:Y:S02]  /*28b0*/  IADD3 R16, PT, PT, R8, R7, R16 ;  /* 0x0000000708107210 */ /* 0x008fe40007ffe010 */
[----:B------:R-:W-:Y:S02]  /*28c0*/  ISETP.NE.AND P2, PT, R43, 0xb, PT ;  /* 0x0000000b2b00780c */ /* 0x000fe40003f45270 */
        /* <DEDUP_REMOVED lines=52> */
[----:B------:R-:W-:Y:S02]  /*2c10*/  ISETP.NE.AND P1, PT, R38, RZ, PT ;  /* 0x000000ff2600720c */ /* 0x000fe40003f25270 */
[----:B------:R-:W-:Y:S01]  /*2c20*/  SEL R16, R25, R16, !P0 ;  /* 0x0000001019107207 */ /* 0x000fe20004000000 */
[----:B------:R-:W-:Y:S01]  /*2c30*/  @!P2 IMAD.IADD R16, R26, 0x1, R25 ;  /* 0x000000011a10a824 */ /* 0x000fe200078e0219 */
[----:B------:R-:W-:-:S02]  /*2c40*/  ISETP.GE.U32.AND P0, PT, R2, 0x20, PT ;  /* 0x000000200200780c */ /* 0x000fc40003f06070 */
[----:B------:R-:W-:Y:S02]  /*2c50*/  SEL R37, R37, RZ, P1 ;  /* 0x000000ff25257207 */ /* 0x000fe40000800000 */
[----:B------:R-:W-:-:S04]  /*2c60*/  SEL R17, R16, RZ, P0 ;  /* 0x000000ff10117207 */ /* 0x000fc80000000000 */
[----:B-----5:R-:W-:Y:S01]  /*2c70*/  IADD3 R44, PT, PT, R17, R37, R44 ;  /* 0x00000025112c7210 */ /* 0x020fe20007ffe02c */
[----:B------:R-:W-:Y:S06]  /*2c80*/  BRA `(.L_x_111) ;  /* 0x0000000c00e87947 */ /* 0x000fec0003800000 */
.L_x_110:
[----:B0-2---:R-:W-:Y:S02]  /*2c90*/  IADD3 R16, PT, PT, R6, R5, R4 ;  /* 0x0000000506107210 */ /* 0x005fe40007ffe004 */
[----:B------:R-:W-:Y:S02]  /*2ca0*/  ISETP.NE.AND P1, PT, R38, 0x1f, PT ;  /* 0x0000001f2600780c */ /* 0x000fe40003f25270 */
        /* <DEDUP_REMOVED lines=52> */
[----:B------:R-:W-:Y:S01]  /*2ff0*/  SEL R16, R23, R16, !P0 ;  /* 0x0000001017107207 */ /* 0x000fe20004000000 */
[----:B------:R-:W-:Y:S01]  /*3000*/  IMAD.IADD R23, R44, 0x1, -R37 ;  /* 0x000000012c177824 */ /* 0x000fe200078e0a25 */
[C---:B------:R-:W-:Y:S02]  /*3010*/  ISETP.NE.AND P0, PT, R43.reuse, 0xa, PT ;  /* 0x0000000a2b00780c */ /* 0x040fe40003f05270 */
[----:B------:R-:W-:Y:S02]  /*3020*/  SEL R16, R24, R16, !P1 ;  /* 0x0000001018107207 */ /* 0x000fe40004800000 */
[----:B------:R-:W-:Y:S02]  /*3030*/  ISETP.NE.AND P1, PT, R43, 0xb, PT ;  /* 0x0000000b2b00780c */ /* 0x000fe40003f25270 */
[----:B------:R-:W-:Y:S02]  /*3040*/  SEL R16, R25, R16, !P0 ;  /* 0x0000001019107207 */ /* 0x000fe40004000000 */
[----:B------:R-:W-:-:S02]  /*3050*/  ISETP.GT.U32.AND P0, PT, R2, 0x1f, PT ;  /* 0x0000001f0200780c */ /* 0x000fc40003f04070 */
[----:B------:R-:W-:Y:S02]  /*3060*/  SEL R17, R23, RZ, P2 ;  /* 0x000000ff17117207 */ /* 0x000fe40001000000 */
        /* <DEDUP_REMOVED lines=20> */
.L_x_157:
[----:B------:R-:W-:Y:S05]  /*31b0*/  @!P0 BRA `(.L_x_114) ;  /* 0x0000000000748947 */ /* 0x000fea0003800000 */
[----:B------:R-:W-:-:S07]  /*31c0*/  IMAD.MOV.U32 R20, RZ, RZ, 0x3b8 ;  /* 0x000003b8ff147424 */ /* 0x000fce00078e00ff */
.L_x_116:
        /* <DEDUP_REMOVED lines=27> */
.L_x_160:
[----:B------:R-:W-:Y:S05]  /*3380*/  @P0 BRA `(.L_x_116) ;  /* 0xfffffffc00900947 */ /* 0x000fea000383ffff */
.L_x_114:
[----:B------:R-:W-:Y:S01]  /*3390*/  UMOV UR5, 0xffffffff ;  /* 0xffffffff00057882 */ /* 0x000fe20000000000 */
[----:B------:R-:W-:Y:S02]  /*33a0*/  ISETP.NE.AND P0, PT, R18, 0x65, PT ;  /* 0x000000651200780c */ /* 0x000fe40003f05270 */
[----:B------:R-:W-:Y:S11]  /*33b0*/  BRA.DIV UR5, `(.L_x_117) ;  /* 0x0000001e05047947 */ /* 0x000ff6000b800000 */
[----:B------:R-:W0:Y:S01]  /*33c0*/  S2R R26, SR_GEMASK ;  /* 0x00000000001a7919 */ /* 0x000e220000003c00 */
[----:B------:R-:W-:Y:S01]  /*33d0*/  VOTE.ANY R21, PT, !P0 ;  /* 0x0000000000157806 */ /* 0x000fe200040e0100 */
[----:B------:R-:W-:-:S03]  /*33e0*/  VIADD R17, R38, 0x2 ;  /* 0x0000000226117836 */ /* 0x000fc60000000000 */
[----:B0-----:R-:W-:-:S05]  /*33f0*/  LOP3.LUT R21, R21, 0x80000000, R26, 0xec, !PT ;  /* 0x8000000015157812 */ /* 0x001fca00078eec1a */
[----:B------:R-:W-:-:S05]  /*3400*/  VIADD R16, R21, 0xffffffff ;  /* 0xffffffff15107836 */ /* 0x000fca0000000000 */
[----:B------:R-:W-:Y:S01]  /*3410*/  LOP3.LUT R16, R21, R16, RZ, 0xc, !PT ;  /* 0x0000001015107212 */ /* 0x000fe200078e0cff */
[----:B------:R-:W-:-:S03]  /*3420*/  VIADD R21, R38, 0x10 ;  /* 0x0000001026157836 */ /* 0x000fc60000000000 */
[----:B------:R-:W0:Y:S02]  /*3430*/  POPC R20, R16 ;  /* 0x0000001000147309 */ /* 0x000e240000000000 */
[----:B0-----:R-:W0:Y:S01]  /*3440*/  SHFL.DOWN PT, R22, R19, 0x1, R20 ;  /* 0x0820000013167989 */ /* 0x001e2200000e0014 */
[-C--:B------:R-:W-:Y:S02]  /*3450*/  ISETP.GE.AND P0, PT, R38, R20.reuse, PT ;  /* 0x000000142600720c */ /* 0x080fe40003f06270 */
[-C--:B------:R-:W-:Y:S02]  /*3460*/  ISETP.GT.AND P2, PT, R21, R20.reuse, PT ;  /* 0x000000141500720c */ /* 0x080fe40003f44270 */
[----:B0-----:R-:W-:Y:S02]  /*3470*/  SEL R22, R22, RZ, !P0 ;  /* 0x000000ff16167207 */ /* 0x001fe40004000000 */
[----:B------:R-:W-:Y:S01]  /*3480*/  ISETP.GT.AND P0, PT, R17, R20, PT ;  /* 0x000000141100720c */ /* 0x000fe20003f04270 */
[----:B------:R-:W-:-:S02]  /*3490*/  VIADD R17, R38, 0x4 ;  /* 0x0000000426117836 */ /* 0x000fc40000000000 */
        /* <DEDUP_REMOVED lines=8> */
[----:B------:R-:W-:Y:S02]  /*3520*/  ISETP.GT.AND P0, PT, R17, R20, PT ;  /* 0x000000141100720c */ /* 0x000fe40003f04270 */
[----:B------:R-:W0:Y:S01]  /*3530*/  LDC.64 R16, c[0x0][0x390] ;  /* 0x0000e400ff107b82 */ /* 0x000e220000000a00 */
[----:B------:R-:W-:-:S05]  /*3540*/  IMAD.IADD R19, R45, 0x1, R22 ;  /* 0x000000012d137824 */ /* 0x000fca00078e0216 */
[----:B------:R-:W1:Y:S01]  /*3550*/  SHFL.DOWN PT, R22, R19, 0x8, R20 ;  /* 0x0900000013167989 */ /* 0x000e6200000e0014 */
[----:B0-----:R-:W-:-:S05]  /*3560*/  IADD3 R44, P3, PT, R16, 0x100, RZ ;  /* 0x00000100102c7810 */ /* 0x001fca0007f7e0ff */
[----:B------:R-:W-:Y:S01]  /*3570*/  IMAD.X R45, RZ, RZ, R17, P3 ;  /* 0x000000ffff2d7224 */ /* 0x000fe200018e0611 */
[----:B-1----:R-:W-:Y:S02]  /*3580*/  SEL R22, R22, RZ, !P0 ;  /* 0x000000ff16167207 */ /* 0x002fe40004000000 */
[----:B------:R-:W-:-:S03]  /*3590*/  ISETP.NE.AND P0, PT, R18, 0x65, PT ;  /* 0x000000651200780c */ /* 0x000fc60003f05270 */
[----:B------:R-:W-:-:S05]  /*35a0*/  IMAD.IADD R43, R19, 0x1, R22 ;  /* 0x00000001132b7824 */ /* 0x000fca00078e0216 */
[----:B------:R-:W0:Y:S05]  /*35b0*/  SHFL.DOWN PT, R22, R43, 0x10, R20 ;  /* 0x0a0000002b167989 */ /* 0x000e2a00000e0014 */
[----:B------:R-:W-:Y:S02]  /*35c0*/  VOTE.ALL P0, P0 ;  /* 0x0000000000ff7806 */ /* 0x000fe40000000000 */
[----:B0-----:R-:W-:-:S05]  /*35d0*/  SEL R22, R22, RZ, !P2 ;  /* 0x000000ff16167207 */ /* 0x001fca0005000000 */
[----:B------:R-:W-:-:S07]  /*35e0*/  IMAD.IADD R46, R43, 0x1, R22 ;  /* 0x000000012b2e7824 */ /* 0x000fce00078e0216 */
.L_x_169:
[----:B------:R-:W-:Y:S05]  /*35f0*/  @!P0 BRA `(.L_x_118) ;  /* 0x00000004002c8947 */ /* 0x000fea0003800000 */
[----:B------:R-:W-:-:S07]  /*3600*/  IMAD.MOV.U32 R43, RZ, RZ, 0x3b8 ;  /* 0x000003b8ff2b7424 */ /* 0x000fce00078e00ff */
.L_x_124:
        /* <DEDUP_REMOVED lines=8> */
.L_x_172:
[----:B------:R-:W-:Y:S05]  /*3690*/  @!P0 BRA `(.L_x_120) ;  /* 0x0000000000748947 */ /* 0x000fea0003800000 */
[----:B------:R-:W-:-:S07]  /*36a0*/  IMAD.MOV.U32 R20, RZ, RZ, R43 ;  /* 0x000000ffff147224 */ /* 0x000fce00078e002b */
.L_x_122:
        /* <DEDUP_REMOVED lines=27> */
.L_x_175:
[----:B------:R-:W-:Y:S05]  /*3860*/  @P0 BRA `(.L_x_122) ;  /* 0xfffffffc00900947 */ /* 0x000fea000383ffff */
.L_x_120:
[----:B------:R-:W-:Y:S01]  /*3870*/  UMOV UR5, 0xffffffff ;  /* 0xffffffff00057882 */ /* 0x000fe20000000000 */
[----:B------:R-:W-:Y:S02]  /*3880*/  ISETP.NE.AND P0, PT, R18, 0x65, PT ;  /* 0x000000651200780c */ /* 0x000fe40003f05270 */
[----:B------:R-:W-:Y:S11]  /*3890*/  BRA.DIV UR5, `(.L_x_123) ;  /* 0x0000001e05107947 */ /* 0x000ff6000b800000 */
[----:B------:R-:W-:Y:S01]  /*38a0*/  VOTE.ANY R21, PT, !P0 ;  /* 0x0000000000157806 */ /* 0x000fe200040e0100 */
[----:B------:R-:W-:Y:S02]  /*38b0*/  VIADD R17, R38, 0x2 ;  /* 0x0000000226117836 */ /* 0x000fe40000000000 */
[----:B------:R-:W-:Y:S01]  /*38c0*/  VIADD R37, R37, 0xffffffe0 ;  /* 0xffffffe025257836 */ /* 0x000fe20000000000 */
[----:B------:R-:W-:-:S05]  /*38d0*/  LOP3.LUT R21, R21, 0x80000000, R26, 0xec, !PT ;  /* 0x8000000015157812 */ /* 0x000fca00078eec1a */
[----:B------:R-:W-:-:S05]  /*38e0*/  VIADD R16, R21, 0xffffffff ;  /* 0xffffffff15107836 */ /* 0x000fca0000000000 */
[----:B------:R-:W-:-:S04]  /*38f0*/  LOP3.LUT R16, R21, R16, RZ, 0xc, !PT ;  /* 0x0000001015107212 */ /* 0x000fc800078e0cff */
        /* <DEDUP_REMOVED lines=16> */
[----:B------:R-:W-:-:S03]  /*3a00*/  IMAD.IADD R19, R49, 0x1, R22 ;  /* 0x0000000131137824 */ /* 0x000fc600078e0216 */
[----:B------:R-:W-:Y:S02]  /*3a10*/  ISETP.GT.AND P2, PT, R17, R20, PT ;  /* 0x000000141100720c */ /* 0x000fe40003f44270 */
        /* <DEDUP_REMOVED lines=8> */
.L_x_184:
[----:B------:R-:W-:Y:S05]  /*3aa0*/  @P0 BRA `(.L_x_124) ;  /* 0xfffffff800d80947 */ /* 0x000fea000383ffff */
.L_x_118:
        /* <DEDUP_REMOVED lines=15> */
.L_x_112:
        /* <DEDUP_REMOVED lines=9> */
.L_x_111:
[----:B------:R-:W-:Y:S01]  /*3c30*/  IMAD.IADD R45, R4, 0x1, R44 ;  /* 0x00000001042d7824 */ /* 0x000fe200078e022c */
[----:B------:R-:W-:Y:S01]  /*3c40*/  BAR.SYNC.DEFER_BLOCKING 0x0 ;  /* 0x0000000000007b1d */ /* 0x000fe20000010000 */
[----:B------:R-:W-:Y:S02]  /*3c50*/  ISETP.NE.AND P0, PT, R2, RZ, PT ;  /* 0x000000ff0200720c */ /* 0x000fe40003f05270 */
[----:B------:R-:W-:-:S05]  /*3c60*/  IMAD.IADD R4, R5, 0x1, R45 ;  /* 0x0000000105047824 */ /* 0x000fca00078e022d */
[----:B------:R-:W0:Y:S01]  /*3c70*/  S2UR UR5, SR_CTAID.X ;  /* 0x00000000000579c3 */ /* 0x000e220000002500 */
[----:B------:R-:W-:Y:S01]  /*3c80*/  IMAD.IADD R5, R6, 0x1, R4 ;  /* 0x0000000106057824 */ /* 0x000fe200078e0204 */
[----:B------:R-:W1:Y:S03]  /*3c90*/  LDCU.64 UR6, c[0x0][0x388] ;  /* 0x00007100ff0677ac */ /* 0x000e660008000a00 */
[----:B------:R-:W-:-:S04]  /*3ca0*/  IMAD.IADD R6, R7, 0x1, R5 ;  /* 0x0000000107067824 */ /* 0x000fc800078e0205 */
[----:B------:R-:W-:-:S04]  /*3cb0*/  IMAD.IADD R7, R8, 0x1, R6 ;  /* 0x0000000108077824 */ /* 0x000fc800078e0206 */
[----:B------:R-:W-:-:S04]  /*3cc0*/  IMAD.IADD R8, R9, 0x1, R7 ;  /* 0x0000000109087824 */ /* 0x000fc800078e0207 */
[----:B------:R-:W-:Y:S01]  /*3cd0*/  IMAD.IADD R9, R10, 0x1, R8 ;  /* 0x000000010a097824 */ /* 0x000fe200078e0208 */
[----:B------:R-:W-:Y:S03]  /*3ce0*/  STS.64 [R40], R44 ;  /* 0x0000002c28007388 */ /* 0x000fe60000000a00 */
[----:B------:R-:W-:Y:S01]  /*3cf0*/  IMAD.IADD R10, R11, 0x1, R9 ;  /* 0x000000010b0a7824 */ /* 0x000fe200078e0209 */
[----:B------:R2:W-:Y:S03]  /*3d00*/  STS.64 [R40+0x8], R4 ;  /* 0x0000080428007388 */ /* 0x0005e60000000a00 */
[----:B------:R-:W-:Y:S01]  /*3d10*/  IMAD.IADD R11, R12, 0x1, R10 ;  /* 0x000000010c0b7824 */ /* 0x000fe200078e020a */
[----:B------:R3:W-:Y:S03]  /*3d20*/  STS.64 [R40+0x10], R6 ;  /* 0x0000100628007388 */ /* 0x0007e60000000a00 */
[----:B------:R-:W-:Y:S01]  /*3d30*/  IMAD.IADD R12, R13, 0x1, R11 ;  /* 0x000000010d0c7824 */ /* 0x000fe200078e020b */
[----:B------:R-:W-:Y:S03]  /*3d40*/  STS.64 [R40+0x18], R8 ;  /* 0x0000180828007388 */ /* 0x000fe60000000a00 */
[----:B------:R-:W-:Y:S01]  /*3d50*/  IMAD.IADD R13, R14, 0x1, R12 ;  /* 0x000000010e0d7824 */ /* 0x000fe200078e020c */
[----:B------:R-:W-:Y:S01]  /*3d60*/  STS.64 [R40+0x20], R10 ;  /* 0x0000200a28007388 */ /* 0x000fe20000000a00 */
[----:B--2---:R-:W0:Y:S02]  /*3d70*/  LDC R4, c[0x0][0x398] ;  /* 0x0000e600ff047b82 */ /* 0x004e240000000800 */
[----:B------:R-:W-:Y:S01]  /*3d80*/  IMAD.IADD R14, R15, 0x1, R13 ;  /* 0x000000010f0e7824 */ /* 0x000fe200078e020d */
[----:B------:R2:W-:Y:S03]  /*3d90*/  STS.64 [R40+0x28], R12 ;  /* 0x0000280c28007388 */ /* 0x0005e60000000a00 */
[----:B------:R-:W-:Y:S01]  /*3da0*/  IMAD.IADD R15, R28, 0x1, R14 ;  /* 0x000000011c0f7824 */ /* 0x000fe200078e020e */
[----:B------:R-:W4:Y:S03]  /*3db0*/  S2R R5, SR_TID.X ;  /* 0x0000000000057919 */ /* 0x000f260000002100 */
[----:B------:R-:W-:Y:S01]  /*3dc0*/  IMAD.IADD R16, R29, 0x1, R15 ;  /* 0x000000011d107824 */ /* 0x000fe200078e020f */
[----:B------:R-:W-:Y:S03]  /*3dd0*/  STS.64 [R40+0x30], R14 ;  /* 0x0000300e28007388 */ /* 0x000fe60000000a00 */
[----:B------:R-:W-:Y:S01]  /*3de0*/  IMAD.IADD R17, R30, 0x1, R16 ;  /* 0x000000011e117824 */ /* 0x000fe200078e0210 */
[----:B---3--:R-:W3:Y:S03]  /*3df0*/  S2R R6, SR_TID.X ;  /* 0x0000000000067919 */ /* 0x008ee60000002100 */
[----:B------:R-:W-:Y:S01]  /*3e00*/  IMAD.IADD R18, R31, 0x1, R17 ;  /* 0x000000011f127824 */ /* 0x000fe200078e0211 */
[----:B------:R-:W-:Y:S03]  /*3e10*/  STS.64 [R40+0x38], R16 ;  /* 0x0000381028007388 */ /* 0x000fe60000000a00 */
[----:B------:R-:W-:-:S02]  /*3e20*/  IMAD.IADD R19, R32, 0x1, R18 ;  /* 0x0000000120137824 */ /* 0x000fc400078e0212 */
[----:B0-----:R-:W-:Y:S02]  /*3e30*/  VIADD R4, R4, UR5 ;  /* 0x0000000504047c36 */ /* 0x001fe40008000000 */
[----:B------:R-:W-:Y:S01]  /*3e40*/  IMAD.IADD R20, R33, 0x1, R19 ;  /* 0x0000000121147824 */ /* 0x000fe200078e0213 */
[----:B------:R-:W-:Y:S01]  /*3e50*/  STS.64 [R40+0x40], R18 ;  /* 0x0000401228007388 */ /* 0x000fe20000000a00 */
[----:B--2---:R-:W-:Y:S02]  /*3e60*/  IMAD R12, R4, 0x2100, RZ ;  /* 0x00002100040c7824 */ /* 0x004fe400078e02ff */
[----:B------:R-:W-:-:S04]  /*3e70*/  IMAD.IADD R21, R34, 0x1, R20 ;  /* 0x0000000122157824 */ /* 0x000fc800078e0214 */
[----:B------:R-:W-:Y:S01]  /*3e80*/  IMAD.IADD R22, R35, 0x1, R21 ;  /* 0x0000000123167824 */ /* 0x000fe200078e0215 */
[----:B------:R-:W-:Y:S03]  /*3e90*/  STS.64 [R40+0x48], R20 ;  /* 0x0000481428007388 */ /* 0x000fe60000000a00 */
[----:B------:R-:W-:Y:S01]  /*3ea0*/  IMAD.IADD R23, R36, 0x1, R22 ;  /* 0x0000000124177824 */ /* 0x000fe200078e0216 */
[C---:B----4-:R-:W-:Y:S02]  /*3eb0*/  LOP3.LUT R4, R5.reuse, 0x1f, RZ, 0xc0, !PT ;  /* 0x0000001f05047812 */ /* 0x050fe400078ec0ff */
[----:B------:R-:W-:Y:S02]  /*3ec0*/  LOP3.LUT R10, R5, 0x3e0, RZ, 0xc0, !PT ;  /* 0x000003e0050a7812 */ /* 0x000fe400078ec0ff */
[----:B------:R-:W-:Y:S01]  /*3ed0*/  STS.64 [R40+0x50], R22 ;  /* 0x0000501628007388 */ /* 0x000fe20000000a00 */
[----:B------:R-:W-:-:S03]  /*3ee0*/  NOP ;  /* 0x0000000000007918 */ /* 0x000fc60000000000 */
[----:B------:R-:W-:Y:S01]  /*3ef0*/  LDS R45, [R41] ;  /* 0x00000000292d7984 */ /* 0x000fe20000000800 */
[----:B---3--:R-:W-:Y:S01]  /*3f00*/  LOP3.LUT R8, R6, 0x3e0, RZ, 0xc0, !PT ;  /* 0x000003e006087812 */ /* 0x008fe200078ec0ff */
[----:B------:R-:W-:Y:S02]  /*3f10*/  IMAD R10, R10, 0x16, R4 ;  /* 0x000000160a0a7824 */ /* 0x000fe400078e0204 */
        /* <DEDUP_REMOVED lines=20> */
[----:B------:R0:W-:Y:S04]  /*4060*/  LDS R25, [R41+0xa80] ;  /* 0x000a800029197984 */ /* 0x0001e80000000800 */
[----:B------:R2:W-:Y:S01]  /*4070*/  @!P0 STS [UR4+0x8400], R0 ;  /* 0x00840000ff008988 */ /* 0x0005e20008000804 */
[----:B------:R-:W-:Y:S01]  /*4080*/  BAR.SYNC.DEFER_BLOCKING 0x0 ;  /* 0x0000000000007b1d */ /* 0x000fe20000010000 */
[----:B0-----:R-:W-:Y:S01]  /*4090*/  LOP3.LUT R41, R6, 0x1f, RZ, 0xc0, !PT ;  /* 0x0000001f06297812 */ /* 0x001fe200078ec0ff */
[----:B------:R-:W-:Y:S01]  /*40a0*/  VIADD R6, R10, 0x60 ;  /* 0x000000600a067836 */ /* 0x000fe20000000000 */
[----:B------:R-:W-:-:S03]  /*40b0*/  IADD3 R5, P0, PT, R12, R3, RZ ;  /* 0x000000030c057210 */ /* 0x000fc60007f1e0ff */
[----:B------:R-:W-:Y:S02]  /*40c0*/  IMAD R8, R8, 0x16, R41 ;  /* 0x0000001608087824 */ /* 0x000fe400078e0229 */
[----:B--2---:R-:W-:Y:S01]  /*40d0*/  IMAD.X R0, RZ, RZ, RZ, P0 ;  /* 0x000000ffff007224 */ /* 0x004fe200000e06ff */
[----:B-1----:R-:W-:Y:S01]  /*40e0*/  LEA R4, P0, R5, UR6, 0x2 ;  /* 0x0000000605047c11 */ /* 0x002fe2000f8010ff */
[----:B------:R-:W-:-:S03]  /*40f0*/  VIADD R41, R10, 0x20 ;  /* 0x000000200a297836 */ /* 0x000fc60000000000 */
[----:B------:R-:W-:Y:S01]  /*4100*/  LEA.HI.X R5, R5, UR7, R0, 0x2, P0 ;  /* 0x0000000705057c11 */ /* 0x000fe200080f1400 */
[C---:B------:R-:W-:Y:S01]  /*4110*/  VIADD R0, R8.reuse, 0xc0 ;  /* 0x000000c008007836 */ /* 0x040fe20000000000 */
[----:B------:R-:W0:Y:S02]  /*4120*/  LDS R2, [UR4+0x8400] ;  /* 0x00840004ff027984 */ /* 0x000e240008000800 */
[-C--:B0-----:R-:W-:Y:S01]  /*4130*/  ISETP.GE.AND P6, PT, R3, R2.reuse, PT ;  /* 0x000000020300720c */ /* 0x081fe20003fc6270 */
[C---:B------:R-:W-:Y:S01]  /*4140*/  VIADD R3, R8.reuse, 0x80 ;  /* 0x0000008008037836 */ /* 0x040fe20000000000 */
[-C--:B------:R-:W-:Y:S01]  /*4150*/  ISETP.GE.AND P5, PT, R41, R2.reuse, PT ;  /* 0x000000022900720c */ /* 0x080fe20003fa6270 */
[----:B------:R-:W-:Y:S01]  /*4160*/  VIADD R41, R8, 0xa0 ;  /* 0x000000a008297836 */ /* 0x000fe20000000000 */
[-C--:B------:R-:W-:Y:S01]  /*4170*/  ISETP.GE.AND P0, PT, R6, R2.reuse, PT ;  /* 0x000000020600720c */ /* 0x080fe20003f06270 */
[C---:B------:R-:W-:Y:S01]  /*4180*/  VIADD R6, R8.reuse, 0xe0 ;  /* 0x000000e008067836 */ /* 0x040fe20000000000 */
[-C--:B------:R-:W-:Y:S01]  /*4190*/  ISETP.GE.AND P3, PT, R3, R2.reuse, PT ;  /* 0x000000020300720c */ /* 0x080fe20003f66270 */
[----:B------:R-:W-:Y:S01]  /*41a0*/  VIADD R3, R8, 0x100 ;  /* 0x0000010008037836 */ /* 0x000fe20000000000 */
[-C--:B------:R-:W-:Y:S01]  /*41b0*/  ISETP.GE.AND P2, PT, R0, R2.reuse, PT ;  /* 0x000000020000720c */ /* 0x080fe20003f46270 */
[----:B------:R-:W-:Y:S01]  /*41c0*/  VIADD R0, R10, 0x40 ;  /* 0x000000400a007836 */ /* 0x000fe20000000000 */
[-C--:B------:R-:W-:Y:S01]  /*41d0*/  ISETP.GE.AND P4, PT, R41, R2.reuse, PT ;  /* 0x000000022900720c */ /* 0x080fe20003f86270 */
[----:B------:R-:W-:Y:S01]  /*41e0*/  VIADD R41, R8, 0x120 ;  /* 0x0000012008297836 */ /* 0x000fe20000000000 */
[-C--:B------:R-:W-:Y:S01]  /*41f0*/  ISETP.GE.AND P1, PT, R6, R2.reuse, PT ;  /* 0x000000020600720c */ /* 0x080fe20003f26270 */
[----:B------:R-:W-:Y:S01]  /*4200*/  @!P6 STG.E desc[UR8][R4.64], R45 ;  /* 0x0000002d0400e986 */ /* 0x000fe2000c101908 */
[----:B------:R-:W-:Y:S01]  /*4210*/  ISETP.GE.AND P6, PT, R3, R2, PT ;  /* 0x000000020300720c */ /* 0x000fe20003fc6270 */
[----:B------:R-:W-:-:S02]  /*4220*/  VIADD R3, R10, 0x140 ;  /* 0x000001400a037836 */ /* 0x000fc40000000000 */
[----:B------:R-:W-:Y:S01]  /*4230*/  @!P5 STG.E desc[UR8][R4.64+0x80], R47 ;  /* 0x0000802f0400d986 */ /* 0x000fe2000c101908 */
[-C--:B------:R-:W-:Y:S01]  /*4240*/  ISETP.GE.AND P5, PT, R41, R2.reuse, PT ;  /* 0x000000022900720c */ /* 0x080fe20003fa6270 */
[C---:B------:R-:W-:Y:S02]  /*4250*/  VIADD R41, R10.reuse, 0x160 ;  /* 0x000001600a297836 */ /* 0x040fe40000000000 */
[----:B------:R-:W-:Y:S01]  /*4260*/  @!P0 STG.E desc[UR8][R4.64+0x180], R49 ;  /* 0x0001803104008986 */ /* 0x000fe2000c101908 */
[-C--:B------:R-:W-:Y:S01]  /*4270*/  ISETP.GE.AND P0, PT, R3, R2.reuse, PT ;  /* 0x000000020300720c */ /* 0x080fe20003f06270 */
[C---:B------:R-:W-:Y:S02]  /*4280*/  VIADD R3, R10.reuse, 0x180 ;  /* 0x000001800a037836 */ /* 0x040fe40000000000 */
[----:B------:R-:W-:Y:S01]  /*4290*/  @!P3 STG.E desc[UR8][R4.64+0x200], R51 ;  /* 0x000200330400b986 */ /* 0x000fe2000c101908 */
[----:B------:R-:W-:Y:S01]  /*42a0*/  ISETP.GE.AND P3, PT, R41, R2, PT ;  /* 0x000000022900720c */ /* 0x000fe20003f66270 */
[----:B------:R-:W-:-:S02]  /*42b0*/  VIADD R41, R10, 0x1a0 ;  /* 0x000001a00a297836 */ /* 0x000fc40000000000 */
[----:B------:R-:W-:Y:S01]  /*42c0*/  @!P2 STG.E desc[UR8][R4.64+0x300], R43 ;  /* 0x0003002b0400a986 */ /* 0x000fe2000c101908 */
[-C--:B------:R-:W-:Y:S01]  /*42d0*/  ISETP.GE.AND P2, PT, R3, R2.reuse, PT ;  /* 0x000000020300720c */ /* 0x080fe20003f46270 */
[----:B------:R-:W-:Y:S02]  /*42e0*/  VIADD R3, R8, 0x1c0 ;  /* 0x000001c008037836 */ /* 0x000fe40000000000 */
[----:B------:R-:W-:Y:S01]  /*42f0*/  @!P4 STG.E desc[UR8][R4.64+0x280], R53 ;  /* 0x000280350400c986 */ /* 0x000fe2000c101908 */
[----:B------:R-:W-:-:S03]  /*4300*/  ISETP.GE.AND P4, PT, R0, R2, PT ;  /* 0x000000020000720c */ /* 0x000fc60003f86270 */
[----:B------:R0:W-:Y:S01]  /*4310*/  @!P1 STG.E desc[UR8][R4.64+0x380], R37 ;  /* 0x0003802504009986 */ /* 0x0001e2000c101908 */
[-C--:B------:R-:W-:Y:S01]  /*4320*/  ISETP.GE.AND P1, PT, R41, R2.reuse, PT ;  /* 0x000000022900720c */ /* 0x080fe20003f26270 */
[C---:B------:R-:W-:Y:S02]  /*4330*/  VIADD R41, R8.reuse, 0x1e0 ;  /* 0x000001e008297836 */ /* 0x040fe40000000000 */
[----:B------:R-:W-:Y:S01]  /*4340*/  @!P6 STG.E desc[UR8][R4.64+0x400], R35 ;  /* 0x000400230400e986 */ /* 0x000fe2000c101908 */
[-C--:B------:R-:W-:Y:S01]  /*4350*/  ISETP.GE.AND P6, PT, R3, R2.reuse, PT ;  /* 0x000000020300720c */ /* 0x080fe20003fc6270 */
[----:B------:R-:W-:Y:S02]  /*4360*/  VIADD R3, R8, 0x200 ;  /* 0x0000020008037836 */ /* 0x000fe40000000000 */
[----:B------:R1:W-:Y:S01]  /*4370*/  @!P5 STG.E desc[UR8][R4.64+0x480], R33 ;  /* 0x000480210400d986 */ /* 0x0003e2000c101908 */
[----:B------:R-:W-:Y:S01]  /*4380*/  ISETP.GE.AND P5, PT, R41, R2, PT ;  /* 0x000000022900720c */ /* 0x000fe20003fa6270 */
[----:B------:R-:W-:-:S02]  /*4390*/  VIADD R41, R10, 0x220 ;  /* 0x000002200a297836 */ /* 0x000fc40000000000 */
[----:B------:R2:W-:Y:S01]  /*43a0*/  @!P0 STG.E desc[UR8][R4.64+0x500], R31 ;  /* 0x0005001f04008986 */ /* 0x0005e2000c101908 */
[-C--:B------:R-:W-:Y:S01]  /*43b0*/  ISETP.GE.AND P0, PT, R3, R2.reuse, PT ;  /* 0x000000020300720c */ /* 0x080fe20003f06270 */
[----:B0-----:R-:W-:Y:S02]  /*43c0*/  VIADD R37, R10, 0x240 ;  /* 0x000002400a257836 */ /* 0x001fe40000000000 */
[C---:B------:R-:W-:Y:S01]  /*43d0*/  VIADD R3, R8.reuse, 0x260 ;  /* 0x0000026008037836 */ /* 0x040fe20000000000 */
[----:B------:R2:W-:Y:S01]  /*43e0*/  @!P4 STG.E desc[UR8][R4.64+0x100], R29 ;  /* 0x0001001d0400c986 */ /* 0x0005e2000c101908 */
[-C--:B------:R-:W-:Y:S01]  /*43f0*/  ISETP.GE.AND P4, PT, R41, R2.reuse, PT ;  /* 0x000000022900720c */ /* 0x080fe20003f86270 */
[----:B-1----:R-:W-:Y:S02]  /*4400*/  VIADD R33, R8, 0x280 ;  /* 0x0000028008217836 */ /* 0x002fe40000000000 */
        /* <DEDUP_REMOVED lines=17> */
.L_x_98:
[----:B------:R-:W-:Y:S01]  /*4520*/  BSSY B1, `(.L_x_125) ;  /* 0x0000006000017945 */ /* 0x000fe20003800000 */
[----:B------:R-:W-:Y:S01]  /*4530*/  PLOP3.LUT P0, PT, P0, PT, PT, 0x8, 0x80 ;  /* 0x000000000080781c */ /* 0x000fe2000070e170 */
[----:B------:R-:W-:-:S12]  /*4540*/  IMAD.MOV.U32 R21, RZ, RZ, -0x1 ;  /* 0xffffffffff157424 */ /* 0x000fd800078e00ff */
[----:B------:R-:W-:Y:S05]  /*4550*/  WARPSYNC.COLLECTIVE R21, `(.L_x_126) ;  /* 0x0000000015087348 */ /* 0x000fea0003c00000 */
[----:B------:R-:W-:Y:S01]  /*4560*/  VOTE.ANY P0, P0 ;  /* 0x0000000000ff7806 */ /* 0x000fe20000000100 */
[----:B------:R-:W-:-:S12]  /*4570*/  ENDCOLLECTIVE ;  /* 0x000000000000791b */ /* 0x000fd80003800000 */
.L_x_126:
[----:B------:R-:W-:Y:S05]  /*4580*/  BSYNC B1 ;  /* 0x0000000000017941 */ /* 0x000fea0003800000 */
.L_x_125:
[----:B------:R-:W-:Y:S05]  /*4590*/  BRA `(.L_x_127) ;  /* 0xffffffc800787947 */ /* 0x000fea000383ffff */
.L_x_100:
[----:B------:R-:W-:Y:S01]  /*45a0*/  BSSY B1, `(.L_x_128) ;  /* 0x0000006000017945 */ /* 0x000fe20003800000 */
[----:B------:R-:W-:Y:S01]  /*45b0*/  PLOP3.LUT P0, PT, P0, PT, PT, 0x8, 0x80 ;  /* 0x000000000080781c */ /* 0x000fe2000070e170 */
[----:B------:R-:W-:-:S12]  /*45c0*/  IMAD.MOV.U32 R21, RZ, RZ, -0x1 ;  /* 0xffffffffff157424 */ /* 0x000fd800078e00ff */
[----:B------:R-:W-:Y:S05]  /*45d0*/  WARPSYNC.COLLECTIVE R21, `(.L_x_129) ;  /* 0x0000000015087348 */ /* 0x000fea0003c00000 */
[----:B------:R-:W-:Y:S01]  /*45e0*/  VOTE.ANY P0, P0 ;  /* 0x0000000000ff7806 */ /* 0x000fe20000000100 */
[----:B------:R-:W-:-:S12]  /*45f0*/  ENDCOLLECTIVE ;  /* 0x000000000000791b */ /* 0x000fd80003800000 */
.L_x_129:
[----:B------:R-:W-:Y:S05]  /*4600*/  BSYNC B1 ;  /* 0x0000000000017941 */ /* 0x000fea0003800000 */
.L_x_128:
[----:B------:R-:W-:Y:S05]  /*4610*/  BRA `(.L_x_130) ;  /* 0xffffffc800cc7947 */ /* 0x000fea000383ffff */
.L_x_102:
[----:B------:R-:W0:Y:S01]  /*4620*/  S2R R30, SR_GEMASK ;  /* 0x00000000001e7919 */ /* 0x000e220000003c00 */
[----:B------:R-:W-:Y:S01]  /*4630*/  BSSY B1, `(.L_x_131) ;  /* 0x0000006000017945 */ /* 0x000fe20003800000 */
[----:B------:R-:W-:Y:S01]  /*4640*/  PLOP3.LUT P0, PT, P0, PT, PT, 0x8, 0x80 ;  /* 0x000000000080781c */ /* 0x000fe2000070e170 */
[----:B------:R-:W-:-:S12]  /*4650*/  IMAD.MOV.U32 R21, RZ, RZ, -0x1 ;  /* 0xffffffffff157424 */ /* 0x000fd800078e00ff */
[----:B0-----:R-:W-:Y:S05]  /*4660*/  WARPSYNC.COLLECTIVE R21, `(.L_x_132) ;  /* 0x0000000015087348 */ /* 0x001fea0003c00000 */
[----:B------:R-:W-:Y:S01]  /*4670*/  VOTE.ANY R21, PT, P0 ;  /* 0x0000000000157806 */ /* 0x000fe200000e0100 */
[----:B0-----:R-:W-:Y:S06]  /*4680*/  ENDCOLLECTIVE ;  /* 0x000000000000791b */ /* 0x001fec0003800000 */
.L_x_132:
[----:B------:R-:W-:Y:S05]  /*4690*/  BSYNC B1 ;  /* 0x0000000000017941 */ /* 0x000fea0003800000 */
.L_x_131:
[----:B------:R-:W-:Y:S01]  /*46a0*/  LOP3.LUT R21, R21, 0x80000000, R30, 0xec, !PT ;  /* 0x8000000015157812 */ /* 0x000fe200078eec1e */
[----:B------:R-:W-:Y:S02]  /*46b0*/  IMAD.MOV.U32 R17, RZ, RZ, 0x1 ;  /* 0x00000001ff117424 */ /* 0x000fe400078e00ff */
[----:B------:R-:W-:Y:S02]  /*46c0*/  VIADD R41, R39, 0x2 ;  /* 0x0000000227297836 */ /* 0x000fe40000000000 */
[----:B------:R-:W-:Y:S02]  /*46d0*/  VIADD R16, R21, 0xffffffff ;  /* 0xffffffff15107836 */ /* 0x000fe40000000000 */
[C---:B------:R-:W-:Y:S02]  /*46e0*/  VIADD R43, R39.reuse, 0x4 ;  /* 0x00000004272b7836 */ /* 0x040fe40000000000 */
[----:B------:R-:W-:Y:S01]  /*46f0*/  VIADD R44, R39, 0x8 ;  /* 0x00000008272c7836 */ /* 0x000fe20000000000 */
[----:B------:R-:W-:Y:S01]  /*4700*/  LOP3.LUT R28, R21, R16, RZ, 0xc, !PT ;  /* 0x00000010151c7212 */ /* 0x000fe200078e0cff */
[----:B------:R-:W-:-:S02]  /*4710*/  IMAD.MOV.U32 R16, RZ, RZ, R27 ;  /* 0x000000ffff107224 */ /* 0x000fc400078e001b */
[----:B------:R-:W-:Y:S01]  /*4720*/  IMAD.MOV.U32 R21, RZ, RZ, -0x1 ;  /* 0xffffffffff157424 */ /* 0x000fe200078e00ff */
[----:B------:R0:W1:Y:S01]  /*4730*/  POPC R20, R28 ;  /* 0x0000001c00147309 */ /* 0x0000620000000000 */
[----:B------:R-:W-:-:S07]  /*4740*/  VIADD R45, R39, 0x10 ;  /* 0x00000010272d7836 */ /* 0x000fce0000000000 */
[----:B01----:R-:W-:Y:S05]  /*4750*/  WARPSYNC.COLLECTIVE R21, `(.L_x_133) ;  /* 0x0000000015087348 */ /* 0x003fea0003c00000 */
[----:B-1----:R1:W2:Y:S02]  /*4760*/  SHFL.DOWN P3, R22, R16, R17, R20 ;  /* 0x0800001110167389 */ /* 0x0022a40000060014 */
[----:B012---:R-:W-:Y:S05]  /*4770*/  ENDCOLLECTIVE ;  /* 0x000000000000791b */ /* 0x007fea0003800000 */
.L_x_133:
[-C--:B------:R-:W-:Y:S02]  /*4780*/  ISETP.GE.AND P0, PT, R39, R20.reuse, PT ;  /* 0x000000142700720c */ /* 0x080fe40003f06270 */
[-C--:B------:R-:W-:Y:S01]  /*4790*/  ISETP.GT.AND P2, PT, R45, R20.reuse, PT ;  /* 0x000000142d00720c */ /* 0x080fe20003f44270 */
        /* <DEDUP_REMOVED lines=8> */
.L_x_134:
        /* <DEDUP_REMOVED lines=8> */
.L_x_135:
[----:B------:R-:W-:Y:S01]  /*48a0*/  IMAD.MOV.U32 R17, RZ, RZ, 0x8 ;  /* 0x00000008ff117424 */ /* 0x000fe200078e00ff */
[----:B------:R-:W-:Y:S02]  /*48b0*/  SEL R22, R22, RZ, !P0 ;  /* 0x000000ff16167207 */ /* 0x000fe40004000000 */
[----:B------:R-:W-:-:S03]  /*48c0*/  ISETP.GT.AND P0, PT, R44, R20, PT ;  /* 0x000000142c00720c */ /* 0x000fc60003f04270 */
[----:B------:R-:W-:Y:S02]  /*48d0*/  IMAD.IADD R27, R29, 0x1, R22 ;  /* 0x000000011d1b7824 */ /* 0x000fe400078e0216 */
[----:B------:R-:W0:Y:S02]  /*48e0*/  LDC.64 R28, c[0x0][0x390] ;  /* 0x0000e400ff1c7b82 */ /* 0x000e240000000a00 */
[----:B------:R-:W-:-:S07]  /*48f0*/  IMAD.MOV.U32 R16, RZ, RZ, R27 ;  /* 0x000000ffff107224 */ /* 0x000fce00078e001b */
[----:B0-----:R-:W-:Y:S05]  /*4900*/  WARPSYNC.COLLECTIVE R21, `(.L_x_136) ;  /* 0x0000000015087348 */ /* 0x001fea0003c00000 */
[----:B------:R1:W2:Y:S02]  /*4910*/  SHFL.DOWN P3, R22, R16, R17, R20 ;  /* 0x0800001110167389 */ /* 0x0002a40000060014 */
[----:B012---:R-:W-:Y:S05]  /*4920*/  ENDCOLLECTIVE ;  /* 0x000000000000791b */ /* 0x007fea0003800000 */
.L_x_136:
[----:B------:R-:W-:Y:S01]  /*4930*/  IMAD.MOV.U32 R17, RZ, RZ, 0x10 ;  /* 0x00000010ff117424 */ /* 0x000fe200078e00ff */
[----:B------:R-:W-:Y:S02]  /*4940*/  SEL R22, R22, RZ, !P0 ;  /* 0x000000ff16167207 */ /* 0x000fe40004000000 */
[----:B------:R-:W-:-:S03]  /*4950*/  ISETP.NE.AND P0, PT, R26, 0x65, PT ;  /* 0x000000651a00780c */ /* 0x000fc60003f05270 */
[----:B------:R-:W-:-:S04]  /*4960*/  IMAD.IADD R47, R27, 0x1, R22 ;  /* 0x000000011b2f7824 */ /* 0x000fc800078e0216 */
[----:B------:R-:W-:-:S07]  /*4970*/  IMAD.MOV.U32 R16, RZ, RZ, R47 ;  /* 0x000000ffff107224 */ /* 0x000fce00078e002f */
[----:B------:R-:W-:Y:S05]  /*4980*/  WARPSYNC.COLLECTIVE R21, `(.L_x_137) ;  /* 0x0000000015087348 */ /* 0x000fea0003c00000 */
[----:B------:R0:W1:Y:S02]  /*4990*/  SHFL.DOWN P3, R22, R16, R17, R20 ;  /* 0x0800001110167389 */ /* 0x0000640000060014 */
[----:B01----:R-:W-:Y:S05]  /*49a0*/  ENDCOLLECTIVE ;  /* 0x000000000000791b */ /* 0x003fea0003800000 */
.L_x_137:
[----:B------:R-:W-:Y:S05]  /*49b0*/  WARPSYNC.COLLECTIVE R21, `(.L_x_138) ;  /* 0x0000000015087348 */ /* 0x000fea0003c00000 */
[----:B------:R-:W-:Y:S01]  /*49c0*/  VOTE.ALL P0, P0 ;  /* 0x0000000000ff7806 */ /* 0x000fe20000000000 */
[----:B------:R-:W-:-:S12]  /*49d0*/  ENDCOLLECTIVE ;  /* 0x000000000000791b */ /* 0x000fd80003800000 */
.L_x_138:
[----:B------:R-:W-:Y:S02]  /*49e0*/  IADD3 R28, P3, PT, R28, 0x100, RZ ;  /* 0x000001001c1c7810 */ /* 0x000fe40007f7e0ff */
[----:B------:R-:W-:-:S03]  /*49f0*/  SEL R22, R22, RZ, !P2 ;  /* 0x000000ff16167207 */ /* 0x000fc60005000000 */
[----:B------:R-:W-:Y:S02]  /*4a00*/  IMAD.X R3, RZ, RZ, R29, P3 ;  /* 0x000000ffff037224 */ /* 0x000fe400018e061d */
[----:B------:R-:W-:Y:S01]  /*4a10*/  IMAD.IADD R46, R47, 0x1, R22 ;  /* 0x000000012f2e7824 */ /* 0x000fe200078e0216 */
[----:B------:R-:W-:Y:S06]  /*4a20*/  BRA `(.L_x_139) ;  /* 0xffffffc800647947 */ /* 0x000fec000383ffff */
.L_x_104:
[----:B------:R-:W-:Y:S01]  /*4a30*/  BSSY B1, `(.L_x_140) ;  /* 0x0000006000017945 */ /* 0x000fe20003800000 */
[----:B------:R-:W-:Y:S01]  /*4a40*/  PLOP3.LUT P0, PT, P0, PT, PT, 0x8, 0x80 ;  /* 0x000000000080781c */ /* 0x000fe2000070e170 */
[----:B------:R-:W-:-:S12]  /*4a50*/  IMAD.MOV.U32 R21, RZ, RZ, -0x1 ;  /* 0xffffffffff157424 */ /* 0x000fd800078e00ff */
[----:B------:R-:W-:Y:S05]  /*4a60*/  WARPSYNC.COLLECTIVE R21, `(.L_x_141) ;  /* 0x0000000015087348 */ /* 0x000fea0003c00000 */
[----:B------:R-:W-:Y:S01]  /*4a70*/  VOTE.ANY P0, P0 ;  /* 0x0000000000ff7806 */ /* 0x000fe20000000100 */
[----:B------:R-:W-:-:S12]  /*4a80*/  ENDCOLLECTIVE ;  /* 0x000000000000791b */ /* 0x000fd80003800000 */
.L_x_141:
[----:B------:R-:W-:Y:S05]  /*4a90*/  BSYNC B1 ;  /* 0x0000000000017941 */ /* 0x000fea0003800000 */
.L_x_140:
[----:B------:R-:W-:Y:S05]  /*4aa0*/  BRA `(.L_x_142) ;  /* 0xffffffc800747947 */ /* 0x000fea000383ffff */
.L_x_106:
[----:B------:R-:W-:Y:S01]  /*4ab0*/  BSSY B1, `(.L_x_143) ;  /* 0x0000006000017945 */ /* 0x000fe20003800000 */
[----:B------:R-:W-:Y:S01]  /*4ac0*/  PLOP3.LUT P0, PT, P0, PT, PT, 0x8, 0x80 ;  /* 0x000000000080781c */ /* 0x000fe2000070e170 */
[----:B------:R-:W-:-:S12]  /*4ad0*/  IMAD.MOV.U32 R21, RZ, RZ, -0x1 ;  /* 0xffffffffff157424 */ /* 0x000fd800078e00ff */
[----:B------:R-:W-:Y:S05]  /*4ae0*/  WARPSYNC.COLLECTIVE R21, `(.L_x_144) ;  /* 0x0000000015087348 */ /* 0x000fea0003c00000 */
[----:B------:R-:W-:Y:S01]  /*4af0*/  VOTE.ANY P0, P0 ;  /* 0x0000000000ff7806 */ /* 0x000fe20000000100 */
[----:B------:R-:W-:-:S12]  /*4b00*/  ENDCOLLECTIVE ;  /* 0x000000000000791b */ /* 0x000fd80003800000 */
.L_x_144:
[----:B------:R-:W-:Y:S05]  /*4b10*/  BSYNC B1 ;  /* 0x0000000000017941 */ /* 0x000fea0003800000 */
.L_x_143:
[----:B------:R-:W-:Y:S05]  /*4b20*/  BRA `(.L_x_145) ;  /* 0xffffffc800c87947 */ /* 0x000fea000383ffff */
.L_x_108:
[----:B------:R-:W-:Y:S01]  /*4b30*/  BSSY B1, `(.L_x_146) ;  /* 0x0000006000017945 */ /* 0x000fe20003800000 */
[----:B------:R-:W-:Y:S01]  /*4b40*/  PLOP3.LUT P0, PT, P0, PT, PT, 0x8, 0x80 ;  /* 0x000000000080781c */ /* 0x000fe2000070e170 */
[----:B------:R-:W-:-:S12]  /*4b50*/  IMAD.MOV.U32 R21, RZ, RZ, -0x1 ;  /* 0xffffffffff157424 */ /* 0x000fd800078e00ff */
[----:B------:R-:W-:Y:S05]  /*4b60*/  WARPSYNC.COLLECTIVE R21, `(.L_x_147) ;  /* 0x0000000015087348 */ /* 0x000fea0003c00000 */
[----:B------:R-:W-:Y:S01]  /*4b70*/  VOTE.ANY R21, PT, P0 ;  /* 0x0000000000157806 */ /* 0x000fe200000e0100 */
[----:B------:R-:W-:Y:S06]  /*4b80*/  ENDCOLLECTIVE ;  /* 0x000000000000791b */ /* 0x000fec0003800000 */
.L_x_147:
[----:B------:R-:W-:Y:S05]  /*4b90*/  BSYNC B1 ;  /* 0x0000000000017941 */ /* 0x000fea0003800000 */
.L_x_146:
        /* <DEDUP_REMOVED lines=11> */
.L_x_148:
        /* <DEDUP_REMOVED lines=9> */
.L_x_149:
        /* <DEDUP_REMOVED lines=8> */
.L_x_150:
        /* <DEDUP_REMOVED lines=8> */
.L_x_151:
        /* <DEDUP_REMOVED lines=8> */
.L_x_152:
[----:B------:R-:W-:Y:S02]  /*4e60*/  SEL R22, R22, RZ, !P0 ;  /* 0x000000ff16167207 */ /* 0x000fe40004000000 */
[----:B------:R-:W-:Y:S02]  /*4e70*/  ISETP.NE.AND P0, PT, R26, 0x65, PT ;  /* 0x000000651a00780c */ /* 0x000fe40003f05270 */
[----:B------:R-:W-:-:S11]  /*4e80*/  IADD3 R46, PT, PT, R47, R22, R46 ;  /* 0x000000162f2e7210 */ /* 0x000fd60007ffe02e */
[----:B------:R-:W-:Y:S05]  /*4e90*/  WARPSYNC.COLLECTIVE R21, `(.L_x_153) ;  /* 0x0000000015087348 */ /* 0x000fea0003c00000 */
[----:B------:R-:W-:Y:S01]  /*4ea0*/  VOTE.ALL P0, P0 ;  /* 0x0000000000ff7806 */ /* 0x000fe20000000000 */
[----:B------:R-:W-:-:S12]  /*4eb0*/  ENDCOLLECTIVE ;  /* 0x000000000000791b */ /* 0x000fd80003800000 */
.L_x_153:
[----:B------:R-:W-:Y:S05]  /*4ec0*/  BRA `(.L_x_154) ;  /* 0xffffffc800607947 */ /* 0x000fea000383ffff */
.L_x_113:
[----:B------:R-:W-:Y:S01]  /*4ed0*/  BSSY B0, `(.L_x_155) ;  /* 0x0000006000007945 */ /* 0x000fe20003800000 */
[----:B------:R-:W-:Y:S01]  /*4ee0*/  PLOP3.LUT P0, PT, P0, PT, PT, 0x8, 0x80 ;  /* 0x000000000080781c */ /* 0x000fe2000070e170 */
[----:B------:R-:W-:-:S12]  /*4ef0*/  IMAD.MOV.U32 R21, RZ, RZ, -0x1 ;  /* 0xffffffffff157424 */ /* 0x000fd800078e00ff */
[----:B------:R-:W-:Y:S05]  /*4f00*/  WARPSYNC.COLLECTIVE R21, `(.L_x_156) ;  /* 0x0000000015087348 */ /* 0x000fea0003c00000 */
[----:B------:R-:W-:Y:S01]  /*4f10*/  VOTE.ANY P0, P0 ;  /* 0x0000000000ff7806 */ /* 0x000fe20000000100 */
[----:B------:R-:W-:-:S12]  /*4f20*/  ENDCOLLECTIVE ;  /* 0x000000000000791b */ /* 0x000fd80003800000 */
.L_x_156:
[----:B------:R-:W-:Y:S05]  /*4f30*/  BSYNC B0 ;  /* 0x0000000000007941 */ /* 0x000fea0003800000 */
.L_x_155:
[----:B------:R-:W-:Y:S05]  /*4f40*/  BRA `(.L_x_157) ;  /* 0xffffffe000987947 */ /* 0x000fea000383ffff */
.L_x_115:
[----:B------:R-:W-:Y:S01]  /*4f50*/  BSSY B0, `(.L_x_158) ;  /* 0x0000006000007945 */ /* 0x000fe20003800000 */
[----:B------:R-:W-:Y:S01]  /*4f60*/  PLOP3.LUT P0, PT, P0, PT, PT, 0x8, 0x80 ;  /* 0x000000000080781c */ /* 0x000fe2000070e170 */
[----:B------:R-:W-:-:S12]  /*4f70*/  IMAD.MOV.U32 R21, RZ, RZ, -0x1 ;  /* 0xffffffffff157424 */ /* 0x000fd800078e00ff */
[----:B------:R-:W-:Y:S05]  /*4f80*/  WARPSYNC.COLLECTIVE R21, `(.L_x_159) ;  /* 0x0000000015087348 */ /* 0x000fea0003c00000 */
[----:B------:R-:W-:Y:S01]  /*4f90*/  VOTE.ANY P0, P0 ;  /* 0x0000000000ff7806 */ /* 0x000fe20000000100 */
[----:B------:R-:W-:-:S12]  /*4fa0*/  ENDCOLLECTIVE ;  /* 0x000000000000791b */ /* 0x000fd80003800000 */
.L_x_159:
[----:B------:R-:W-:Y:S05]  /*4fb0*/  BSYNC B0 ;  /* 0x0000000000007941 */ /* 0x000fea0003800000 */
.L_x_158:
[----:B------:R-:W-:Y:S05]  /*4fc0*/  BRA `(.L_x_160) ;  /* 0xffffffe000ec7947 */ /* 0x000fea000383ffff */
.L_x_117:
[----:B------:R-:W0:Y:S01]  /*4fd0*/  S2R R26, SR_GEMASK ;  /* 0x00000000001a7919 */ /* 0x000e220000003c00 */
[----:B------:R-:W-:Y:S01]  /*4fe0*/  BSSY B0, `(.L_x_161) ;  /* 0x0000006000007945 */ /* 0x000fe20003800000 */
[----:B------:R-:W-:Y:S01]  /*4ff0*/  PLOP3.LUT P0, PT, P0, PT, PT, 0x8, 0x80 ;  /* 0x000000000080781c */ /* 0x000fe2000070e170 */
[----:B------:R-:W-:-:S12]  /*5000*/  IMAD.MOV.U32 R21, RZ, RZ, -0x1 ;  /* 0xffffffffff157424 */ /* 0x000fd800078e00ff */
[----:B0-----:R-:W-:Y:S05]  /*5010*/  WARPSYNC.COLLECTIVE R21, `(.L_x_162) ;  /* 0x0000000015087348 */ /* 0x001fea0003c00000 */
[----:B------:R-:W-:Y:S01]  /*5020*/  VOTE.ANY R21, PT, P0 ;  /* 0x0000000000157806 */ /* 0x000fe200000e0100 */
[----:B0-----:R-:W-:Y:S06]  /*5030*/  ENDCOLLECTIVE ;  /* 0x000000000000791b */ /* 0x001fec0003800000 */
.L_x_162:
[----:B------:R-:W-:Y:S05]  /*5040*/  BSYNC B0 ;  /* 0x0000000000007941 */ /* 0x000fea0003800000 */
.L_x_161:
[----:B------:R-:W-:Y:S01]  /*5050*/  LOP3.LUT R21, R21, 0x80000000, R26, 0xec, !PT ;  /* 0x8000000015157812 */ /* 0x000fe200078eec1a */
[----:B------:R-:W-:-:S04]  /*5060*/  IMAD.MOV.U32 R17, RZ, RZ, 0x1 ;  /* 0x00000001ff117424 */ /* 0x000fc800078e00ff */
        /* <DEDUP_REMOVED lines=8> */
.L_x_163:
[----:B------:R-:W-:Y:S01]  /*50f0*/  ISETP.GE.AND P0, PT, R38, R20, PT ;  /* 0x000000142600720c */ /* 0x000fe20003f06270 */
[----:B------:R-:W-:-:S03]  /*5100*/  IMAD.MOV.U32 R17, RZ, RZ, 0x2 ;  /* 0x00000002ff117424 */ /* 0x000fc600078e00ff */
[----:B------:R-:W-:-:S05]  /*5110*/  SEL R22, R22, RZ, !P0 ;  /* 0x000000ff16167207 */ /* 0x000fca0004000000 */
[----:B------:R-:W-:Y:S02]  /*5120*/  IMAD.IADD R43, R22, 0x1, R19 ;  /* 0x00000001162b7824 */ /* 0x000fe400078e0213 */
[----:B------:R-:W-:Y:S02]  /*5130*/  VIADD R19, R38, 0x2 ;  /* 0x0000000226137836 */ /* 0x000fe40000000000 */
[----:B------:R-:W-:-:S03]  /*5140*/  IMAD.MOV.U32 R16, RZ, RZ, R43 ;  /* 0x000000ffff107224 */ /* 0x000fc600078e002b */
[----:B------:R-:W-:Y:S01]  /*5150*/  ISETP.GT.AND P0, PT, R19, R20, PT ;  /* 0x000000141300720c */ /* 0x000fe20003f04270 */
[----:B------:R-:W-:-:S12]  /*5160*/  VIADD R19, R38, 0x4 ;  /* 0x0000000426137836 */ /* 0x000fd80000000000 */
[----:B------:R-:W-:Y:S05]  /*5170*/  WARPSYNC.COLLECTIVE R21, `(.L_x_164) ;  /* 0x0000000015087348 */ /* 0x000fea0003c00000 */
[----:B------:R0:W1:Y:S02]  /*5180*/  SHFL.DOWN P3, R22, R16, R17, R20 ;  /* 0x0800001110167389 */ /* 0x0000640000060014 */
[----:B01----:R-:W-:Y:S05]  /*5190*/  ENDCOLLECTIVE ;  /* 0x000000000000791b */ /* 0x003fea0003800000 */
.L_x_164:
[----:B------:R-:W-:Y:S01]  /*51a0*/  IMAD.MOV.U32 R17, RZ, RZ, 0x4 ;  /* 0x00000004ff117424 */ /* 0x000fe200078e00ff */
[----:B------:R-:W-:Y:S02]  /*51b0*/  SEL R22, R22, RZ, !P0 ;  /* 0x000000ff16167207 */ /* 0x000fe40004000000 */
[----:B------:R-:W-:-:S03]  /*51c0*/  ISETP.GT.AND P0, PT, R19, R20, PT ;  /* 0x000000141300720c */ /* 0x000fc60003f04270 */
[----:B------:R-:W-:Y:S02]  /*51d0*/  IMAD.IADD R45, R43, 0x1, R22 ;  /* 0x000000012b2d7824 */ /* 0x000fe400078e0216 */
[----:B------:R-:W-:Y:S02]  /*51e0*/  VIADD R43, R38, 0x8 ;  /* 0x00000008262b7836 */ /* 0x000fe40000000000 */
[----:B------:R-:W-:-:S07]  /*51f0*/  IMAD.MOV.U32 R16, RZ, RZ, R45 ;  /* 0x000000ffff107224 */ /* 0x000fce00078e002d */
[----:B------:R-:W-:Y:S05]  /*5200*/  WARPSYNC.COLLECTIVE R21, `(.L_x_165) ;  /* 0x0000000015087348 */ /* 0x000fea0003c00000 */
[----:B------:R0:W1:Y:S02]  /*5210*/  SHFL.DOWN P3, R22, R16, R17, R20 ;  /* 0x0800001110167389 */ /* 0x0000640000060014 */
[----:B01----:R-:W-:Y:S05]  /*5220*/  ENDCOLLECTIVE ;  /* 0x000000000000791b */ /* 0x003fea0003800000 */
.L_x_165:
        /* <DEDUP_REMOVED lines=9> */
.L_x_166:
[----:B------:R-:W-:Y:S01]  /*52c0*/  IMAD.MOV.U32 R17, RZ, RZ, 0x10 ;  /* 0x00000010ff117424 */ /* 0x000fe200078e00ff */
[----:B------:R-:W-:Y:S02]  /*52d0*/  SEL R22, R22, RZ, !P0 ;  /* 0x000000ff16167207 */ /* 0x000fe40004000000 */
[----:B------:R-:W-:-:S03]  /*52e0*/  ISETP.NE.AND P0, PT, R18, 0x65, PT ;  /* 0x000000651200780c */ /* 0x000fc60003f05270 */
[----:B------:R-:W-:Y:S02]  /*52f0*/  IMAD.IADD R43, R19, 0x1, R22 ;  /* 0x00000001132b7824 */ /* 0x000fe400078e0216 */
[----:B------:R-:W-:Y:S02]  /*5300*/  VIADD R19, R38, 0x10 ;  /* 0x0000001026137836 */ /* 0x000fe40000000000 */
[----:B------:R-:W-:-:S03]  /*5310*/  IMAD.MOV.U32 R16, RZ, RZ, R43 ;  /* 0x000000ffff107224 */ /* 0x000fc600078e002b */
[----:B------:R-:W-:-:S13]  /*5320*/  ISETP.GT.AND P2, PT, R19, R20, PT ;  /* 0x000000141300720c */ /* 0x000fda0003f44270 */
[----:B------:R-:W-:Y:S05]  /*5330*/  WARPSYNC.COLLECTIVE R21, `(.L_x_167) ;  /* 0x0000000015087348 */ /* 0x000fea0003c00000 */
[----:B------:R0:W1:Y:S02]  /*5340*/  SHFL.DOWN P3, R22, R16, R17, R20 ;  /* 0x0800001110167389 */ /* 0x0000640000060014 */
[----:B01----:R-:W-:Y:S05]  /*5350*/  ENDCOLLECTIVE ;  /* 0x000000000000791b */ /* 0x003fea0003800000 */
.L_x_167:
[----:B------:R-:W-:Y:S05]  /*5360*/  WARPSYNC.COLLECTIVE R21, `(.L_x_168) ;  /* 0x0000000015087348 */ /* 0x000fea0003c00000 */
[----:B------:R-:W-:Y:S01]  /*5370*/  VOTE.ALL P0, P0 ;  /* 0x0000000000ff7806 */ /* 0x000fe20000000000 */
[----:B------:R-:W-:-:S12]  /*5380*/  ENDCOLLECTIVE ;  /* 0x000000000000791b */ /* 0x000fd80003800000 */
.L_x_168:
[----:B------:R-:W-:Y:S02]  /*5390*/  IADD3 R44, P3, PT, R44, 0x100, RZ ;  /* 0x000001002c2c7810 */ /* 0x000fe40007f7e0ff */
[----:B------:R-:W-:-:S03]  /*53a0*/  SEL R22, R22, RZ, !P2 ;  /* 0x000000ff16167207 */ /* 0x000fc60005000000 */
[----:B------:R-:W-:Y:S02]  /*53b0*/  IMAD.X R45, RZ, RZ, R45, P3 ;  /* 0x000000ffff2d7224 */ /* 0x000fe400018e062d */
[----:B------:R-:W-:Y:S01]  /*53c0*/  IMAD.IADD R46, R43, 0x1, R22 ;  /* 0x000000012b2e7824 */ /* 0x000fe200078e0216 */
[----:B------:R-:W-:Y:S06]  /*53d0*/  BRA `(.L_x_169) ;  /* 0xffffffe000847947 */ /* 0x000fec000383ffff */
.L_x_119:
[----:B------:R-:W-:Y:S01]  /*53e0*/  BSSY B0, `(.L_x_170) ;  /* 0x0000006000007945 */ /* 0x000fe20003800000 */
[----:B------:R-:W-:Y:S01]  /*53f0*/  PLOP3.LUT P0, PT, P0, PT, PT, 0x8, 0x80 ;  /* 0x000000000080781c */ /* 0x000fe2000070e170 */
[----:B------:R-:W-:-:S12]  /*5400*/  IMAD.MOV.U32 R21, RZ, RZ, -0x1 ;  /* 0xffffffffff157424 */ /* 0x000fd800078e00ff */
[----:B------:R-:W-:Y:S05]  /*5410*/  WARPSYNC.COLLECTIVE R21, `(.L_x_171) ;  /* 0x0000000015087348 */ /* 0x000fea0003c00000 */
[----:B------:R-:W-:Y:S01]  /*5420*/  VOTE.ANY P0, P0 ;  /* 0x0000000000ff7806 */ /* 0x000fe20000000100 */
[----:B------:R-:W-:-:S12]  /*5430*/  ENDCOLLECTIVE ;  /* 0x000000000000791b */ /* 0x000fd80003800000 */
.L_x_171:
[----:B------:R-:W-:Y:S05]  /*5440*/  BSYNC B0 ;  /* 0x0000000000007941 */ /* 0x000fea0003800000 */
.L_x_170:
[----:B------:R-:W-:Y:S05]  /*5450*/  BRA `(.L_x_172) ;  /* 0xffffffe0008c7947 */ /* 0x000fea000383ffff */
.L_x_121:
[----:B------:R-:W-:Y:S01]  /*5460*/  BSSY B0, `(.L_x_173) ;  /* 0x0000006000007945 */ /* 0x000fe20003800000 */
[----:B------:R-:W-:Y:S01]  /*5470*/  PLOP3.LUT P0, PT, P0, PT, PT, 0x8, 0x80 ;  /* 0x000000000080781c */ /* 0x000fe2000070e170 */
[----:B------:R-:W-:-:S12]  /*5480*/  IMAD.MOV.U32 R21, RZ, RZ, -0x1 ;  /* 0xffffffffff157424 */ /* 0x000fd800078e00ff */
[----:B------:R-:W-:Y:S05]  /*5490*/  WARPSYNC.COLLECTIVE R21, `(.L_x_174) ;  /* 0x0000000015087348 */ /* 0x000fea0003c00000 */
[----:B------:R-:W-:Y:S01]  /*54a0*/  VOTE.ANY P0, P0 ;  /* 0x0000000000ff7806 */ /* 0x000fe20000000100 */
[----:B------:R-:W-:-:S12]  /*54b0*/  ENDCOLLECTIVE ;  /* 0x000000000000791b */ /* 0x000fd80003800000 */
.L_x_174:
[----:B------:R-:W-:Y:S05]  /*54c0*/  BSYNC B0 ;  /* 0x0000000000007941 */ /* 0x000fea0003800000 */
.L_x_173:
[----:B------:R-:W-:Y:S05]  /*54d0*/  BRA `(.L_x_175) ;  /* 0xffffffe000e07947 */ /* 0x000fea000383ffff */
.L_x_123:
[----:B------:R-:W-:Y:S01]  /*54e0*/  BSSY B0, `(.L_x_176) ;  /* 0x0000006000007945 */ /* 0x000fe20003800000 */
[----:B------:R-:W-:Y:S01]  /*54f0*/  PLOP3.LUT P0, PT, P0, PT, PT, 0x8, 0x80 ;  /* 0x000000000080781c */ /* 0x000fe2000070e170 */
[----:B------:R-:W-:-:S12]  /*5500*/  IMAD.MOV.U32 R21, RZ, RZ, -0x1 ;  /* 0xffffffffff157424 */ /* 0x000fd800078e00ff */
[----:B------:R-:W-:Y:S05]  /*5510*/  WARPSYNC.COLLECTIVE R21, `(.L_x_177) ;  /* 0x0000000015087348 */ /* 0x000fea0003c00000 */
[----:B------:R-:W-:Y:S01]  /*5520*/  VOTE.ANY R21, PT, P0 ;  /* 0x0000000000157806 */ /* 0x000fe200000e0100 */
[----:B------:R-:W-:Y:S06]  /*5530*/  ENDCOLLECTIVE ;  /* 0x000000000000791b */ /* 0x000fec0003800000 */
.L_x_177:
[----:B------:R-:W-:Y:S05]  /*5540*/  BSYNC B0 ;  /* 0x0000000000007941 */ /* 0x000fea0003800000 */
.L_x_176:
        /* <DEDUP_REMOVED lines=11> */
.L_x_178:
        /* <DEDUP_REMOVED lines=11> */
.L_x_179:
        /* <DEDUP_REMOVED lines=9> */
.L_x_180:
        /* <DEDUP_REMOVED lines=8> */
.L_x_181:
        /* <DEDUP_REMOVED lines=9> */
.L_x_182:
[----:B------:R-:W-:Y:S02]  /*5850*/  SEL R22, R22, RZ, !P0 ;  /* 0x000000ff16167207 */ /* 0x000fe40004000000 */
[----:B------:R-:W-:Y:S02]  /*5860*/  ISETP.NE.AND P0, PT, R18, 0x65, PT ;  /* 0x000000651200780c */ /* 0x000fe40003f05270 */
[----:B------:R-:W-:-:S11]  /*5870*/  IADD3 R46, PT, PT, R47, R22, R46 ;  /* 0x000000162f2e7210 */ /* 0x000fd60007ffe02e */
[----:B------:R-:W-:Y:S05]  /*5880*/  WARPSYNC.COLLECTIVE R21, `(.L_x_183) ;  /* 0x0000000015087348 */ /* 0x000fea0003c00000 */
[----:B------:R-:W-:Y:S01]  /*5890*/  VOTE.ALL P0, P0 ;  /* 0x0000000000ff7806 */ /* 0x000fe20000000000 */
[----:B------:R-:W-:-:S12]  /*58a0*/  ENDCOLLECTIVE ;  /* 0x000000000000791b */ /* 0x000fd80003800000 */
.L_x_183:
[----:B------:R-:W-:Y:S05]  /*58b0*/  BRA `(.L_x_184) ;  /* 0xffffffe000787947 */ /* 0x000fea000383ffff */
.L_x_185:
        /* <DEDUP_REMOVED lines=12> */
.L_x_189:


//--------------------- .text._ZN3cub18CUB_300001_SM_10006detail4scan20DeviceScanInitKernelINS0_13ScanTileStateIjLb1EEEEEvT_i --------------------------
	.section	.text._ZN3cub18CUB_300001_SM_10006detail4scan20DeviceScanInitKernelINS0_13ScanTileStateIjLb1EEEEEvT_i,"ax",@progbits
	.align	128
        .global         _ZN3cub18CUB_300001_SM_10006detail4scan20DeviceScanInitKernelINS0_13ScanTileStateIjLb1EEEEEvT_i
        .type           _ZN3cub18CUB_300001_SM_10006detail4scan20DeviceScanInitKernelINS0_13ScanTileStateIjLb1EEEEEvT_i,@function
        .size           _ZN3cub18CUB_300001_SM_10006detail4scan20DeviceScanInitKernelINS0_13ScanTileStateIjLb1EEEEEvT_i,(.L_x_190 - _ZN3cub18CUB_300001_SM_10006detail4scan20DeviceScanInitKernelINS0_13ScanTileStateIjLb1EEEEEvT_i)
        .other          _ZN3cub18CUB_300001_SM_10006detail4scan20DeviceScanInitKernelINS0_13ScanTileStateIjLb1EEEEEvT_i,@"STO_CUDA_ENTRY STV_DEFAULT"
_ZN3cub18CUB_300001_SM_10006detail4scan20DeviceScanInitKernelINS0_13ScanTileStateIjLb1EEEEEvT_i:
.text._ZN3cub18CUB_300001_SM_10006detail4scan20DeviceScanInitKernelINS0_13ScanTileStateIjLb1EEEEEvT_i:
[----:B------:R-:W-:Y:S01]  /*0000*/  LDC R1, c[0x0][0x37c] ;  /* 0x0000df00ff017b82 */ /* 0x000fe20000000800 */
[----:B------:R-:W0:Y:S07]  /*0010*/  S2R R0, SR_TID.X ;  /* 0x0000000000007919 */ /* 0x000e2e0000002100 */
[----:B------:R-:W1:Y:S01]  /*0020*/  S2UR UR6, SR_CTAID.X ;  /* 0x00000000000679c3 */ /* 0x000e620000002500 */
[----:B------:R-:W2:Y:S07]  /*0030*/  LDCU UR4, c[0x0][0x388] ;  /* 0x00007100ff0477ac */ /* 0x000eae0008000800 */
[----:B------:R-:W1:Y:S01]  /*0040*/  LDC R5, c[0x0][0x360] ;  /* 0x0000d800ff057b82 */ /* 0x000e620000000800 */
[----:B0-----:R-:W-:Y:S01]  /*0050*/  ISETP.GT.U32.AND P0, PT, R0, 0x1f, PT ;  /* 0x0000001f0000780c */ /* 0x001fe20003f04070 */
[----:B-1----:R-:W-:-:S03]  /*0060*/  IMAD R5, R5, UR6, R0 ;  /* 0x0000000605057c24 */ /* 0x002fc6000f8e0200 */
[----:B------:R-:W-:Y:S02]  /*0070*/  ISETP.NE.OR P0, PT, RZ, UR6, P0 ;  /* 0x00000006ff007c0c */ /* 0x000fe40008705670 */
[----:B--2---:R-:W-:Y:S01]  /*0080*/  ISETP.GE.AND P1, PT, R5, UR4, PT ;  /* 0x0000000405007c0c */ /* 0x004fe2000bf26270 */
[----:B------:R-:W0:-:S12]  /*0090*/  LDCU.64 UR4, c[0x0][0x358] ;  /* 0x00006b00ff0477ac */ /* 0x000e180008000a00 */
[----:B------:R-:W1:Y:S01]  /*00a0*/  @!P1 LDC.64 R2, c[0x0][0x380] ;  /* 0x0000e000ff029b82 */ /* 0x000e620000000a00 */
[----:B------:R-:W-:Y:S01]  /*00b0*/  @!P1 MOV R4, 0x63 ;  /* 0x0000006300049802 */ /* 0x000fe20000000f00 */
[----:B-1----:R-:W-:-:S04]  /*00c0*/  @!P1 IMAD.WIDE R2, R5, 0x8, R2 ;  /* 0x0000000805029825 */ /* 0x002fc800078e0202 */
[----:B------:R-:W-:-:S05]  /*00d0*/  HFMA2 R5, -RZ, RZ, 0, 0 ;  /* 0x00000000ff057431 */ /* 0x000fca00000001ff */
[----:B0-----:R0:W-:Y:S01]  /*00e0*/  @!P1 STG.E.64 desc[UR4][R2.64+0x100], R4 ;  /* 0x0001000402009986 */ /* 0x0011e2000c101b04 */
[----:B------:R-:W-:Y:S05]  /*00f0*/  @P0 EXIT ;  /* 0x000000000000094d */ /* 0x000fea0003800000 */
[----:B0-----:R-:W0:Y:S02]  /*0100*/  LDC.64 R2, c[0x0][0x380] ;  /* 0x0000e000ff027b82 */ /* 0x001e240000000a00 */
[----:B0-----:R-:W-:-:S05]  /*0110*/  IMAD.WIDE.U32 R2, R0, 0x8, R2 ;  /* 0x0000000800027825 */ /* 0x001fca00078e0002 */
[----:B------:R-:W-:Y:S01]  /*0120*/  STG.E.64 desc[UR4][R2.64], RZ ;  /* 0x000000ff02007986 */ /* 0x000fe2000c101b04 */
[----:B------:R-:W-:Y:S05]  /*0130*/  EXIT ;  /* 0x000000000000794d */ /* 0x000fea0003800000 */
.L_x_186:
        /* <DEDUP_REMOVED lines=12> */
.L_x_190:


//--------------------- .text._ZN3cub18CUB_300001_SM_10006detail11EmptyKernelIvEEvv --------------------------
	.section	.text._ZN3cub18CUB_300001_SM_10006detail11EmptyKernelIvEEvv,"ax",@progbits
	.align	128
        .global         _ZN3cub18CUB_300001_SM_10006detail11EmptyKernelIvEEvv
        .type           _ZN3cub18CUB_300001_SM_10006detail11EmptyKernelIvEEvv,@function
        .size           _ZN3cub18CUB_300001_SM_10006detail11EmptyKernelIvEEvv,(.L_x_191 - _ZN3cub18CUB_300001_SM_10006detail11EmptyKernelIvEEvv)
        .other          _ZN3cub18CUB_300001_SM_10006detail11EmptyKernelIvEEvv,@"STO_CUDA_ENTRY STV_DEFAULT"
_ZN3cub18CUB_300001_SM_10006detail11EmptyKernelIvEEvv:
.text._ZN3cub18CUB_300001_SM_10006detail11EmptyKernelIvEEvv:
[----:B------:R-:W-:Y:S01]  /*0000*/  LDC R1, c[0x0][0x37c] ;  /* 0x0000df00ff017b82 */ /* 0x000fe20000000800 */
[----:B------:R-:W-:Y:S05]  /*0010*/  EXIT ;  /* 0x000000000000794d */ /* 0x000fea0003800000 */
.L_x_187:
        /* <DEDUP_REMOVED lines=14> */
.L_x_191:


//--------------------- .nv.shared._ZN3cub18CUB_300001_SM_10006detail4scan16DeviceScanKernelINS2_10policy_hubIjjjmN4cuda3std3__44plusIvEEE10Policy1000EN6thrust24THRUST_300001_SM_1000_NS10device_ptrIjEESF_NS0_13ScanTileStateIjLb1EEES9_NS1_10InputValueIjPjEEmjLb0EjEEvT0_T1_T2_iT3_T4_T5_ --------------------------
	.section	.nv.shared._ZN3cub18CUB_300001_SM_10006detail4scan16DeviceScanKernelINS2_10policy_hubIjjjmN4cuda3std3__44plusIvEEE10Policy1000EN6thrust24THRUST_300001_SM_1000_NS10device_ptrIjEESF_NS0_13ScanTileStateIjLb1EEES9_NS1_10InputValueIjPjEEmjLb0EjEEvT0_T1_T2_iT3_T4_T5_,"aw",@nobits
	.sectionflags	@""
	.align	16
.nv.shared._ZN3cub18CUB_300001_SM_10006detail4scan16DeviceScanKernelINS2_10policy_hubIjjjmN4cuda3std3__44plusIvEEE10Policy1000EN6thrust24THRUST_300001_SM_1000_NS10device_ptrIjEESF_NS0_13ScanTileStateIjLb1EEES9_NS1_10InputValueIjPjEEmjLb0EjEEvT0_T1_T2_iT3_T4_T5_:
	.zero		32656


//--------------------- .nv.shared.reserved.0     --------------------------
	.section	.nv.shared.reserved.0,"aw",@nobits
	.weak		__nv_reservedSMEM_offset_0_alias
	.size		__nv_reservedSMEM_offset_0_alias, 0, 64
	.other		__nv_reservedSMEM_offset_0_alias,@"STO_CUDA_RESERVED_SHARED STV_DEFAULT"
__nv_reservedSMEM_offset_0_alias:
	.zero		0
	.zero		64


//--------------------- .nv.global                --------------------------
	.section	.nv.global,"aw",@nobits
.nv.global:
	.type		_ZN41_INTERNAL_af9ff580_4_k_cu_703625e1_1088206thrust24THRUST_300001_SM_1000_NS3seqE,@object
	.size		_ZN41_INTERNAL_af9ff580_4_k_cu_703625e1_1088206thrust24THRUST_300001_SM_1000_NS3seqE,(_ZN41_INTERNAL_af9ff580_4_k_cu_703625e1_1088204cuda3std3__48in_placeE - _ZN41_INTERNAL_af9ff580_4_k_cu_703625e1_1088206thrust24THRUST_300001_SM_1000_NS3seqE)
_ZN41_INTERNAL_af9ff580_4_k_cu_703625e1_1088206thrust24THRUST_300001_SM_1000_NS3seqE:
	.zero		1
	.type		_ZN41_INTERNAL_af9ff580_4_k_cu_703625e1_1088204cuda3std3__48in_placeE,@object
	.size		_ZN41_INTERNAL_af9ff580_4_k_cu_703625e1_1088204cuda3std3__48in_placeE,(_ZN41_INTERNAL_af9ff580_4_k_cu_703625e1_1088204cuda3std6ranges3__45__cpo4sizeE - _ZN41_INTERNAL_af9ff580_4_k_cu_703625e1_1088204cuda3std3__48in_placeE)
_ZN41_INTERNAL_af9ff580_4_k_cu_703625e1_1088204cuda3std3__48in_placeE:
	.zero		1
	.type		_ZN41_INTERNAL_af9ff580_4_k_cu_703625e1_1088204cuda3std6ranges3__45__cpo4sizeE,@object
	.size		_ZN41_INTERNAL_af9ff580_4_k_cu_703625e1_1088204cuda3std6ranges3__45__cpo4sizeE,(_ZN41_INTERNAL_af9ff580_4_k_cu_703625e1_1088206thrust24THRUST_300001_SM_1000_NS12placeholders2_3E - _ZN41_INTERNAL_af9ff580_4_k_cu_703625e1_1088204cuda3std6ranges3__45__cpo4sizeE)
_ZN41_INTERNAL_af9ff580_4_k_cu_703625e1_1088204cuda3std6ranges3__45__cpo4sizeE:
	.zero		1
	.type		_ZN41_INTERNAL_af9ff580_4_k_cu_703625e1_1088206thrust24THRUST_300001_SM_1000_NS12placeholders2_3E,@object
	.size		_ZN41_INTERNAL_af9ff580_4_k_cu_703625e1_1088206thrust24THRUST_300001_SM_1000_NS12placeholders2_3E,(_ZN41_INTERNAL_af9ff580_4_k_cu_703625e1_1088204cuda3std3__45__cpo6cbeginE - _ZN41_INTERNAL_af9ff580_4_k_cu_703625e1_1088206thrust24THRUST_300001_SM_1000_NS12placeholders2_3E)
_ZN41_INTERNAL_af9ff580_4_k_cu_703625e1_1088206thrust24THRUST_300001_SM_1000_NS12placeholders2_3E:
	.zero		1
	.type		_ZN41_INTERNAL_af9ff580_4_k_cu_703625e1_1088204cuda3std3__45__cpo6cbeginE,@object
	.size		_ZN41_INTERNAL_af9ff580_4_k_cu_703625e1_1088204cuda3std3__45__cpo6cbeginE,(_ZN41_INTERNAL_af9ff580_4_k_cu_703625e1_1088204cuda3std6ranges3__45__cpo6cbeginE - _ZN41_INTERNAL_af9ff580_4_k_cu_703625e1_1088204cuda3std3__45__cpo6cbeginE)
_ZN41_INTERNAL_af9ff580_4_k_cu_703625e1_1088204cuda3std3__45__cpo6cbeginE:
	.zero		1
	.type		_ZN41_INTERNAL_af9ff580_4_k_cu_703625e1_1088204cuda3std6ranges3__45__cpo6cbeginE,@object
	.size		_ZN41_INTERNAL_af9ff580_4_k_cu_703625e1_1088204cuda3std6ranges3__45__cpo6cbeginE,(_ZN41_INTERNAL_af9ff580_4_k_cu_703625e1_1088206thrust24THRUST_300001_SM_1000_NS12placeholders2_7E - _ZN41_INTERNAL_af9ff580_4_k_cu_703625e1_1088204cuda3std6ranges3__45__cpo6cbeginE)
_ZN41_INTERNAL_af9ff580_4_k_cu_703625e1_1088204cuda3std6ranges3__45__cpo6cbeginE:
	.zero		1
	.type		_ZN41_INTERNAL_af9ff580_4_k_cu_703625e1_1088206thrust24THRUST_300001_SM_1000_NS12placeholders2_7E,@object
	.size		_ZN41_INTERNAL_af9ff580_4_k_cu_703625e1_1088206thrust24THRUST_300001_SM_1000_NS12placeholders2_7E,(_ZN41_INTERNAL_af9ff580_4_k_cu_703625e1_1088204cuda3std3__45__cpo7crbeginE - _ZN41_INTERNAL_af9ff580_4_k_cu_703625e1_1088206thrust24THRUST_300001_SM_1000_NS12placeholders2_7E)
_ZN41_INTERNAL_af9ff580_4_k_cu_703625e1_1088206thrust24THRUST_300001_SM_1000_NS12placeholders2_7E:
	.zero		1
	.type		_ZN41_INTERNAL_af9ff580_4_k_cu_703625e1_1088204cuda3std3__45__cpo7crbeginE,@object
	.size		_ZN41_INTERNAL_af9ff580_4_k_cu_703625e1_1088204cuda3std3__45__cpo7crbeginE,(_ZN41_INTERNAL_af9ff580_4_k_cu_703625e1_1088204cuda3std6ranges3__45__cpo4nextE - _ZN41_INTERNAL_af9ff580_4_k_cu_703625e1_1088204cuda3std3__45__cpo7crbeginE)
_ZN41_INTERNAL_af9ff580_4_k_cu_703625e1_1088204cuda3std3__45__cpo7crbeginE:
	.zero		1
	.type		_ZN41_INTERNAL_af9ff580_4_k_cu_703625e1_1088204cuda3std6ranges3__45__cpo4nextE,@object
	.size		_ZN41_INTERNAL_af9ff580_4_k_cu_703625e1_1088204cuda3std6ranges3__45__cpo4nextE,(_ZN41_INTERNAL_af9ff580_4_k_cu_703625e1_1088204cuda3std6ranges3__45__cpo4swapE - _ZN41_INTERNAL_af9ff580_4_k_cu_703625e1_1088204cuda3std6ranges3__45__cpo4nextE)
_ZN41_INTERNAL_af9ff580_4_k_cu_703625e1_1088204cuda3std6ranges3__45__cpo4nextE:
	.zero		1
	.type		_ZN41_INTERNAL_af9ff580_4_k_cu_703625e1_1088204cuda3std6ranges3__45__cpo4swapE,@object
	.size		_ZN41_INTERNAL_af9ff580_4_k_cu_703625e1_1088204cuda3std6ranges3__45__cpo4swapE,(_ZN41_INTERNAL_af9ff580_4_k_cu_703625e1_1088206thrust24THRUST_300001_SM_1000_NS8cuda_cub10par_nosyncE - _ZN41_INTERNAL_af9ff580_4_k_cu_703625e1_1088204cuda3std6ranges3__45__cpo4swapE)
_ZN41_INTERNAL_af9ff580_4_k_cu_703625e1_1088204cuda3std6ranges3__45__cpo4swapE:
	.zero		1
	.type		_ZN41_INTERNAL_af9ff580_4_k_cu_703625e1_1088206thrust24THRUST_300001_SM_1000_NS8cuda_cub10par_nosyncE,@object
	.size		_ZN41_INTERNAL_af9ff580_4_k_cu_703625e1_1088206thrust24THRUST_300001_SM_1000_NS8cuda_cub10par_nosyncE,(_ZN41_INTERNAL_af9ff580_4_k_cu_703625e1_1088206thrust24THRUST_300001_SM_1000_NS12placeholders2_9E - _ZN41_INTERNAL_af9ff580_4_k_cu_703625e1_1088206thrust24THRUST_300001_SM_1000_NS8cuda_cub10par_nosyncE)
_ZN41_INTERNAL_af9ff580_4_k_cu_703625e1_1088206thrust24THRUST_300001_SM_1000_NS8cuda_cub10par_nosyncE:
	.zero		1
	.type		_ZN41_INTERNAL_af9ff580_4_k_cu_703625e1_1088206thrust24THRUST_300001_SM_1000_NS12placeholders2_9E,@object
	.size		_ZN41_INTERNAL_af9ff580_4_k_cu_703625e1_1088206thrust24THRUST_300001_SM_1000_NS12placeholders2_9E,(_ZN41_INTERNAL_af9ff580_4_k_cu_703625e1_1088204cuda3std3__443_GLOBAL__N__af9ff580_4_k_cu_703625e1_1088206ignoreE - _ZN41_INTERNAL_af9ff580_4_k_cu_703625e1_1088206thrust24THRUST_300001_SM_1000_NS12placeholders2_9E)
_ZN41_INTERNAL_af9ff580_4_k_cu_703625e1_1088206thrust24THRUST_300001_SM_1000_NS12placeholders2_9E:
	.zero		1
	.type		_ZN41_INTERNAL_af9ff580_4_k_cu_703625e1_1088204cuda3std3__443_GLOBAL__N__af9ff580_4_k_cu_703625e1_1088206ignoreE,@object
	.size		_ZN41_INTERNAL_af9ff580_4_k_cu_703625e1_1088204cuda3std3__443_GLOBAL__N__af9ff580_4_k_cu_703625e1_1088206ignoreE,(_ZN41_INTERNAL_af9ff580_4_k_cu_703625e1_1088204cuda3std6ranges3__45__cpo4dataE - _ZN41_INTERNAL_af9ff580_4_k_cu_703625e1_1088204cuda3std3__443_GLOBAL__N__af9ff580_4_k_cu_703625e1_1088206ignoreE)
_ZN41_INTERNAL_af9ff580_4_k_cu_703625e1_1088204cuda3std3__443_GLOBAL__N__af9ff580_4_k_cu_703625e1_1088206ignoreE:
	.zero		1
	.type		_ZN41_INTERNAL_af9ff580_4_k_cu_703625e1_1088204cuda3std6ranges3__45__cpo4dataE,@object
	.size		_ZN41_INTERNAL_af9ff580_4_k_cu_703625e1_1088204cuda3std6ranges3__45__cpo4dataE,(_ZN41_INTERNAL_af9ff580_4_k_cu_703625e1_1088206thrust24THRUST_300001_SM_1000_NS12placeholders2_1E - _ZN41_INTERNAL_af9ff580_4_k_cu_703625e1_1088204cuda3std6ranges3__45__cpo4dataE)
_ZN41_INTERNAL_af9ff580_4_k_cu_703625e1_1088204cuda3std6ranges3__45__cpo4dataE:
	.zero		1
	.type		_ZN41_INTERNAL_af9ff580_4_k_cu_703625e1_1088206thrust24THRUST_300001_SM_1000_NS12placeholders2_1E,@object
	.size		_ZN41_INTERNAL_af9ff580_4_k_cu_703625e1_1088206thrust24THRUST_300001_SM_1000_NS12placeholders2_1E,(_ZN41_INTERNAL_af9ff580_4_k_cu_703625e1_1088204cuda3std3__45__cpo5beginE - _ZN41_INTERNAL_af9ff580_4_k_cu_703625e1_1088206thrust24THRUST_300001_SM_1000_NS12placeholders2_1E)
_ZN41_INTERNAL_af9ff580_4_k_cu_703625e1_1088206thrust24THRUST_300001_SM_1000_NS12placeholders2_1E:
	.zero		1
	.type		_ZN41_INTERNAL_af9ff580_4_k_cu_703625e1_1088204cuda3std3__45__cpo5beginE,@object
	.size		_ZN41_INTERNAL_af9ff580_4_k_cu_703625e1_1088204cuda3std3__45__cpo5beginE,(_ZN41_INTERNAL_af9ff580_4_k_cu_703625e1_1088204cuda3std6ranges3__45__cpo5beginE - _ZN41_INTERNAL_af9ff580_4_k_cu_703625e1_1088204cuda3std3__45__cpo5beginE)
_ZN41_INTERNAL_af9ff580_4_k_cu_703625e1_1088204cuda3std3__45__cpo5beginE:
	.zero		1
	.type		_ZN41_INTERNAL_af9ff580_4_k_cu_703625e1_1088204cuda3std6ranges3__45__cpo5beginE,@object
	.size		_ZN41_INTERNAL_af9ff580_4_k_cu_703625e1_1088204cuda3std6ranges3__45__cpo5beginE,(_ZN41_INTERNAL_af9ff580_4_k_cu_703625e1_1088206thrust24THRUST_300001_SM_1000_NS12placeholders2_5E - _ZN41_INTERNAL_af9ff580_4_k_cu_703625e1_1088204cuda3std6ranges3__45__cpo5beginE)
_ZN41_INTERNAL_af9ff580_4_k_cu_703625e1_1088204cuda3std6ranges3__45__cpo5beginE:
	.zero		1
	.type		_ZN41_INTERNAL_af9ff580_4_k_cu_703625e1_1088206thrust24THRUST_300001_SM_1000_NS12placeholders2_5E,@object
	.size		_ZN41_INTERNAL_af9ff580_4_k_cu_703625e1_1088206thrust24THRUST_300001_SM_1000_NS12placeholders2_5E,(_ZN41_INTERNAL_af9ff580_4_k_cu_703625e1_1088204cuda3std3__45__cpo6rbeginE - _ZN41_INTERNAL_af9ff580_4_k_cu_703625e1_1088206thrust24THRUST_300001_SM_1000_NS12placeholders2_5E)
_ZN41_INTERNAL_af9ff580_4_k_cu_703625e1_1088206thrust24THRUST_300001_SM_1000_NS12placeholders2_5E:
	.zero		1
	.type		_ZN41_INTERNAL_af9ff580_4_k_cu_703625e1_1088204cuda3std3__45__cpo6rbeginE,@object
	.size		_ZN41_INTERNAL_af9ff580_4_k_cu_703625e1_1088204cuda3std3__45__cpo6rbeginE,(_ZN41_INTERNAL_af9ff580_4_k_cu_703625e1_1088204cuda3std6ranges3__45__cpo7advanceE - _ZN41_INTERNAL_af9ff580_4_k_cu_703625e1_1088204cuda3std3__45__cpo6rbeginE)
_ZN41_INTERNAL_af9ff580_4_k_cu_703625e1_1088204cuda3std3__45__cpo6rbeginE:
	.zero		1
	.type		_ZN41_INTERNAL_af9ff580_4_k_cu_703625e1_1088204cuda3std6ranges3__45__cpo7advanceE,@object
	.size		_ZN41_INTERNAL_af9ff580_4_k_cu_703625e1_1088204cuda3std6ranges3__45__cpo7advanceE,(_ZN41_INTERNAL_af9ff580_4_k_cu_703625e1_1088204cuda3std3__47nulloptE - _ZN41_INTERNAL_af9ff580_4_k_cu_703625e1_1088204cuda3std6ranges3__45__cpo7advanceE)
_ZN41_INTERNAL_af9ff580_4_k_cu_703625e1_1088204cuda3std6ranges3__45__cpo7advanceE:
	.zero		1
	.type		_ZN41_INTERNAL_af9ff580_4_k_cu_703625e1_1088204cuda3std3__47nulloptE,@object
	.size		_ZN41_INTERNAL_af9ff580_4_k_cu_703625e1_1088204cuda3std3__47nulloptE,(_ZN41_INTERNAL_af9ff580_4_k_cu_703625e1_1088204cuda3std6ranges3__45__cpo8distanceE - _ZN41_INTERNAL_af9ff580_4_k_cu_703625e1_1088204cuda3std3__47nulloptE)
_ZN41_INTERNAL_af9ff580_4_k_cu_703625e1_1088204cuda3std3__47nulloptE:
	.zero		1
	.type		_ZN41_INTERNAL_af9ff580_4_k_cu_703625e1_1088204cuda3std6ranges3__45__cpo8distanceE,@object
	.size		_ZN41_INTERNAL_af9ff580_4_k_cu_703625e1_1088204cuda3std6ranges3__45__cpo8distanceE,(_ZN41_INTERNAL_af9ff580_4_k_cu_703625e1_1088206thrust24THRUST_300001_SM_1000_NS12placeholders3_10E - _ZN41_INTERNAL_af9ff580_4_k_cu_703625e1_1088204cuda3std6ranges3__45__cpo8distanceE)
_ZN41_INTERNAL_af9ff580_4_k_cu_703625e1_1088204cuda3std6ranges3__45__cpo8distanceE:
	.zero		1
	.type		_ZN41_INTERNAL_af9ff580_4_k_cu_703625e1_1088206thrust24THRUST_300001_SM_1000_NS12placeholders3_10E,@object
	.size		_ZN41_INTERNAL_af9ff580_4_k_cu_703625e1_1088206thrust24THRUST_300001_SM_1000_NS12placeholders3_10E,(_ZN41_INTERNAL_af9ff580_4_k_cu_703625e1_1088204cuda3std3__419piecewise_constructE - _ZN41_INTERNAL_af9ff580_4_k_cu_703625e1_1088206thrust24THRUST_300001_SM_1000_NS12placeholders3_10E)
_ZN41_INTERNAL_af9ff580_4_k_cu_703625e1_1088206thrust24THRUST_300001_SM_1000_NS12placeholders3_10E:
	.zero		1
	.type		_ZN41_INTERNAL_af9ff580_4_k_cu_703625e1_1088204cuda3std3__419piecewise_constructE,@object
	.size		_ZN41_INTERNAL_af9ff580_4_k_cu_703625e1_1088204cuda3std3__419piecewise_constructE,(_ZN41_INTERNAL_af9ff580_4_k_cu_703625e1_1088204cuda3std6ranges3__45__cpo5cdataE - _ZN41_INTERNAL_af9ff580_4_k_cu_703625e1_1088204cuda3std3__419piecewise_constructE)
_ZN41_INTERNAL_af9ff580_4_k_cu_703625e1_1088204cuda3std3__419piecewise_constructE:
	.zero		1
	.type		_ZN41_INTERNAL_af9ff580_4_k_cu_703625e1_1088204cuda3std6ranges3__45__cpo5cdataE,@object
	.size		_ZN41_INTERNAL_af9ff580_4_k_cu_703625e1_1088204cuda3std6ranges3__45__cpo5cdataE,(_ZN41_INTERNAL_af9ff580_4_k_cu_703625e1_1088206thrust24THRUST_300001_SM_1000_NS12placeholders2_2E - _ZN41_INTERNAL_af9ff580_4_k_cu_703625e1_1088204cuda3std6ranges3__45__cpo5cdataE)
_ZN41_INTERNAL_af9ff580_4_k_cu_703625e1_1088204cuda3std6ranges3__45__cpo5cdataE:
	.zero		1
	.type		_ZN41_INTERNAL_af9ff580_4_k_cu_703625e1_1088206thrust24THRUST_300001_SM_1000_NS12placeholders2_2E,@object
	.size		_ZN41_INTERNAL_af9ff580_4_k_cu_703625e1_1088206thrust24THRUST_300001_SM_1000_NS12placeholders2_2E,(_ZN41_INTERNAL_af9ff580_4_k_cu_703625e1_1088204cuda3std3__45__cpo3endE - _ZN41_INTERNAL_af9ff580_4_k_cu_703625e1_1088206thrust24THRUST_300001_SM_1000_NS12placeholders2_2E)
_ZN41_INTERNAL_af9ff580_4_k_cu_703625e1_1088206thrust24THRUST_300001_SM_1000_NS12placeholders2_2E:
	.zero		1
	.type		_ZN41_INTERNAL_af9ff580_4_k_cu_703625e1_1088204cuda3std3__45__cpo3endE,@object
	.size		_ZN41_INTERNAL_af9ff580_4_k_cu_703625e1_1088204cuda3std3__45__cpo3endE,(_ZN41_INTERNAL_af9ff580_4_k_cu_703625e1_1088204cuda3std6ranges3__45__cpo3endE - _ZN41_INTERNAL_af9ff580_4_k_cu_703625e1_1088204cuda3std3__45__cpo3endE)
_ZN41_INTERNAL_af9ff580_4_k_cu_703625e1_1088204cuda3std3__45__cpo3endE:
	.zero		1
	.type		_ZN41_INTERNAL_af9ff580_4_k_cu_703625e1_1088204cuda3std6ranges3__45__cpo3endE,@object
	.size		_ZN41_INTERNAL_af9ff580_4_k_cu_703625e1_1088204cuda3std6ranges3__45__cpo3endE,(_ZN41_INTERNAL_af9ff580_4_k_cu_703625e1_1088206thrust24THRUST_300001_SM_1000_NS12placeholders2_6E - _ZN41_INTERNAL_af9ff580_4_k_cu_703625e1_1088204cuda3std6ranges3__45__cpo3endE)
_ZN41_INTERNAL_af9ff580_4_k_cu_703625e1_1088204cuda3std6ranges3__45__cpo3endE:
	.zero		1
	.type		_ZN41_INTERNAL_af9ff580_4_k_cu_703625e1_1088206thrust24THRUST_300001_SM_1000_NS12placeholders2_6E,@object
	.size		_ZN41_INTERNAL_af9ff580_4_k_cu_703625e1_1088206thrust24THRUST_300001_SM_1000_NS12placeholders2_6E,(_ZN41_INTERNAL_af9ff580_4_k_cu_703625e1_1088204cuda3std3__45__cpo4rendE - _ZN41_INTERNAL_af9ff580_4_k_cu_703625e1_1088206thrust24THRUST_300001_SM_1000_NS12placeholders2_6E)
_ZN41_INTERNAL_af9ff580_4_k_cu_703625e1_1088206thrust24THRUST_300001_SM_1000_NS12placeholders2_6E:
	.zero		1
	.type		_ZN41_INTERNAL_af9ff580_4_k_cu_703625e1_1088204cuda3std3__45__cpo4rendE,@object
	.size		_ZN41_INTERNAL_af9ff580_4_k_cu_703625e1_1088204cuda3std3__45__cpo4rendE,(_ZN41_INTERNAL_af9ff580_4_k_cu_703625e1_1088204cuda3std6ranges3__45__cpo9iter_swapE - _ZN41_INTERNAL_af9ff580_4_k_cu_703625e1_1088204cuda3std3__45__cpo4rendE)
_ZN41_INTERNAL_af9ff580_4_k_cu_703625e1_1088204cuda3std3__45__cpo4rendE:
	.zero		1
	.type		_ZN41_INTERNAL_af9ff580_4_k_cu_703625e1_1088204cuda3std6ranges3__45__cpo9iter_swapE,@object
	.size		_ZN41_INTERNAL_af9ff580_4_k_cu_703625e1_1088204cuda3std6ranges3__45__cpo9iter_swapE,(_ZN41_INTERNAL_af9ff580_4_k_cu_703625e1_1088204cuda3std3__48unexpectE - _ZN41_INTERNAL_af9ff580_4_k_cu_703625e1_1088204cuda3std6ranges3__45__cpo9iter_swapE)
_ZN41_INTERNAL_af9ff580_4_k_cu_703625e1_1088204cuda3std6ranges3__45__cpo9iter_swapE:
	.zero		1
	.type		_ZN41_INTERNAL_af9ff580_4_k_cu_703625e1_1088204cuda3std3__48unexpectE,@object
	.size		_ZN41_INTERNAL_af9ff580_4_k_cu_703625e1_1088204cuda3std3__48unexpectE,(_ZN41_INTERNAL_af9ff580_4_k_cu_703625e1_1088206thrust24THRUST_300001_SM_1000_NS8cuda_cub3parE - _ZN41_INTERNAL_af9ff580_4_k_cu_703625e1_1088204cuda3std3__48unexpectE)
_ZN41_INTERNAL_af9ff580_4_k_cu_703625e1_1088204cuda3std3__48unexpectE:
	.zero		1
	.type		_ZN41_INTERNAL_af9ff580_4_k_cu_703625e1_1088206thrust24THRUST_300001_SM_1000_NS8cuda_cub3parE,@object
	.size		_ZN41_INTERNAL_af9ff580_4_k_cu_703625e1_1088206thrust24THRUST_300001_SM_1000_NS8cuda_cub3parE,(_ZN41_INTERNAL_af9ff580_4_k_cu_703625e1_1088206thrust24THRUST_300001_SM_1000_NS12placeholders2_4E - _ZN41_INTERNAL_af9ff580_4_k_cu_703625e1_1088206thrust24THRUST_300001_SM_1000_NS8cuda_cub3parE)
_ZN41_INTERNAL_af9ff580_4_k_cu_703625e1_1088206thrust24THRUST_300001_SM_1000_NS8cuda_cub3parE:
	.zero		1
	.type		_ZN41_INTERNAL_af9ff580_4_k_cu_703625e1_1088206thrust24THRUST_300001_SM_1000_NS12placeholders2_4E,@object
	.size		_ZN41_INTERNAL_af9ff580_4_k_cu_703625e1_1088206thrust24THRUST_300001_SM_1000_NS12placeholders2_4E,(_ZN41_INTERNAL_af9ff580_4_k_cu_703625e1_1088204cuda3std3__45__cpo4cendE - _ZN41_INTERNAL_af9ff580_4_k_cu_703625e1_1088206thrust24THRUST_300001_SM_1000_NS12placeholders2_4E)
_ZN41_INTERNAL_af9ff580_4_k_cu_703625e1_1088206thrust24THRUST_300001_SM_1000_NS12placeholders2_4E:
	.zero		1
	.type		_ZN41_INTERNAL_af9ff580_4_k_cu_703625e1_1088204cuda3std3__45__cpo4cendE,@object
	.size		_ZN41_INTERNAL_af9ff580_4_k_cu_703625e1_1088204cuda3std3__45__cpo4cendE,(_ZN41_INTERNAL_af9ff580_4_k_cu_703625e1_1088204cuda3std6ranges3__45__cpo4cendE - _ZN41_INTERNAL_af9ff580_4_k_cu_703625e1_1088204cuda3std3__45__cpo4cendE)
_ZN41_INTERNAL_af9ff580_4_k_cu_703625e1_1088204cuda3std3__45__cpo4cendE:
	.zero		1
	.type		_ZN41_INTERNAL_af9ff580_4_k_cu_703625e1_1088204cuda3std6ranges3__45__cpo4cendE,@object
	.size		_ZN41_INTERNAL_af9ff580_4_k_cu_703625e1_1088204cuda3std6ranges3__45__cpo4cendE,(_ZN41_INTERNAL_af9ff580_4_k_cu_703625e1_1088204cuda3std3__420unreachable_sentinelE - _ZN41_INTERNAL_af9ff580_4_k_cu_703625e1_1088204cuda3std6ranges3__45__cpo4cendE)
_ZN41_INTERNAL_af9ff580_4_k_cu_703625e1_1088204cuda3std6ranges3__45__cpo4cendE:
	.zero		1
	.type		_ZN41_INTERNAL_af9ff580_4_k_cu_703625e1_1088204cuda3std3__420unreachable_sentinelE,@object
	.size		_ZN41_INTERNAL_af9ff580_4_k_cu_703625e1_1088204cuda3std3__420unreachable_sentinelE,(_ZN41_INTERNAL_af9ff580_4_k_cu_703625e1_1088204cuda3std6ranges3__45__cpo5ssizeE - _ZN41_INTERNAL_af9ff580_4_k_cu_703625e1_1088204cuda3std3__420unreachable_sentinelE)
_ZN41_INTERNAL_af9ff580_4_k_cu_703625e1_1088204cuda3std3__420unreachable_sentinelE:
	.zero		1
	.type		_ZN41_INTERNAL_af9ff580_4_k_cu_703625e1_1088204cuda3std6ranges3__45__cpo5ssizeE,@object
	.size		_ZN41_INTERNAL_af9ff580_4_k_cu_703625e1_1088204cuda3std6ranges3__45__cpo5ssizeE,(_ZN41_INTERNAL_af9ff580_4_k_cu_703625e1_1088206thrust24THRUST_300001_SM_1000_NS12placeholders2_8E - _ZN41_INTERNAL_af9ff580_4_k_cu_703625e1_1088204cuda3std6ranges3__45__cpo5ssizeE)
_ZN41_INTERNAL_af9ff580_4_k_cu_703625e1_1088204cuda3std6ranges3__45__cpo5ssizeE:
	.zero		1
	.type		_ZN41_INTERNAL_af9ff580_4_k_cu_703625e1_1088206thrust24THRUST_300001_SM_1000_NS12placeholders2_8E,@object
	.size		_ZN41_INTERNAL_af9ff580_4_k_cu_703625e1_1088206thrust24THRUST_300001_SM_1000_NS12placeholders2_8E,(_ZN41_INTERNAL_af9ff580_4_k_cu_703625e1_1088204cuda3std3__45__cpo5crendE - _ZN41_INTERNAL_af9ff580_4_k_cu_703625e1_1088206thrust24THRUST_300001_SM_1000_NS12placeholders2_8E)
_ZN41_INTERNAL_af9ff580_4_k_cu_703625e1_1088206thrust24THRUST_300001_SM_1000_NS12placeholders2_8E:
	.zero		1
	.type		_ZN41_INTERNAL_af9ff580_4_k_cu_703625e1_1088204cuda3std3__45__cpo5crendE,@object
	.size		_ZN41_INTERNAL_af9ff580_4_k_cu_703625e1_1088204cuda3std3__45__cpo5crendE,(_ZN41_INTERNAL_af9ff580_4_k_cu_703625e1_1088204cuda3std6ranges3__45__cpo4prevE - _ZN41_INTERNAL_af9ff580_4_k_cu_703625e1_1088204cuda3std3__45__cpo5crendE)
_ZN41_INTERNAL_af9ff580_4_k_cu_703625e1_1088204cuda3std3__45__cpo5crendE:
	.zero		1
	.type		_ZN41_INTERNAL_af9ff580_4_k_cu_703625e1_1088204cuda3std6ranges3__45__cpo4prevE,@object
	.size		_ZN41_INTERNAL_af9ff580_4_k_cu_703625e1_1088204cuda3std6ranges3__45__cpo4prevE,(_ZN41_INTERNAL_af9ff580_4_k_cu_703625e1_1088204cuda3std6ranges3__45__cpo9iter_moveE - _ZN41_INTERNAL_af9ff580_4_k_cu_703625e1_1088204cuda3std6ranges3__45__cpo4prevE)
_ZN41_INTERNAL_af9ff580_4_k_cu_703625e1_1088204cuda3std6ranges3__45__cpo4prevE:
	.zero		1
	.type		_ZN41_INTERNAL_af9ff580_4_k_cu_703625e1_1088204cuda3std6ranges3__45__cpo9iter_moveE,@object
	.size		_ZN41_INTERNAL_af9ff580_4_k_cu_703625e1_1088204cuda3std6ranges3__45__cpo9iter_moveE,(_ZN41_INTERNAL_af9ff580_4_k_cu_703625e1_1088206thrust24THRUST_300001_SM_1000_NS6system6detail10sequential3seqE - _ZN41_INTERNAL_af9ff580_4_k_cu_703625e1_1088204cuda3std6ranges3__45__cpo9iter_moveE)
_ZN41_INTERNAL_af9ff580_4_k_cu_703625e1_1088204cuda3std6ranges3__45__cpo9iter_moveE:
	.zero		1
	.type		_ZN41_INTERNAL_af9ff580_4_k_cu_703625e1_1088206thrust24THRUST_300001_SM_1000_NS6system6detail10sequential3seqE,@object
	.size		_ZN41_INTERNAL_af9ff580_4_k_cu_703625e1_1088206thrust24THRUST_300001_SM_1000_NS6system6detail10sequential3seqE,(.L_31 - _ZN41_INTERNAL_af9ff580_4_k_cu_703625e1_1088206thrust24THRUST_300001_SM_1000_NS6system6detail10sequential3seqE)
_ZN41_INTERNAL_af9ff580_4_k_cu_703625e1_1088206thrust24THRUST_300001_SM_1000_NS6system6detail10sequential3seqE:
	.zero		1
.L_31:


//--------------------- .nv.shared._ZN3cub18CUB_300001_SM_10006detail4scan16DeviceScanKernelINS2_10policy_hubIjjjjN4cuda3std3__44plusIvEEE10Policy1000EN6thrust24THRUST_300001_SM_1000_NS10device_ptrIjEESF_NS0_13ScanTileStateIjLb1EEES9_NS1_10InputValueIjPjEEjjLb0EjEEvT0_T1_T2_iT3_T4_T5_ --------------------------
	.section	.nv.shared._ZN3cub18CUB_300001_SM_10006detail4scan16DeviceScanKernelINS2_10policy_hubIjjjjN4cuda3std3__44plusIvEEE10Policy1000EN6thrust24THRUST_300001_SM_1000_NS10device_ptrIjEESF_NS0_13ScanTileStateIjLb1EEES9_NS1_10InputValueIjPjEEjjLb0EjEEvT0_T1_T2_iT3_T4_T5_,"aw",@nobits
	.sectionflags	@""
	.align	16
.nv.shared._ZN3cub18CUB_300001_SM_10006detail4scan16DeviceScanKernelINS2_10policy_hubIjjjjN4cuda3std3__44plusIvEEE10Policy1000EN6thrust24THRUST_300001_SM_1000_NS10device_ptrIjEESF_NS0_13ScanTileStateIjLb1EEES9_NS1_10InputValueIjPjEEjjLb0EjEEvT0_T1_T2_iT3_T4_T5_:
	.zero		34832


//--------------------- .nv.constant0._ZN3cub18CUB_300001_SM_10006detail4scan16DeviceScanKernelINS2_10policy_hubIjjjmN4cuda3std3__44plusIvEEE10Policy1000EN6thrust24THRUST_300001_SM_1000_NS10device_ptrIjEESF_NS0_13ScanTileStateIjLb1EEES9_NS1_10InputValueIjPjEEmjLb0EjEEvT0_T1_T2_iT3_T4_T5_ --------------------------
	.section	.nv.constant0._ZN3cub18CUB_300001_SM_10006detail4scan16DeviceScanKernelINS2_10policy_hubIjjjmN4cuda3std3__44plusIvEEE10Policy1000EN6thrust24THRUST_300001_SM_1000_NS10device_ptrIjEESF_NS0_13ScanTileStateIjLb1EEES9_NS1_10InputValueIjPjEEmjLb0EjEEvT0_T1_T2_iT3_T4_T5_,"a",@progbits
	.sectionflags	@""
	.align	4
.nv.constant0._ZN3cub18CUB_300001_SM_10006detail4scan16DeviceScanKernelINS2_10policy_hubIjjjmN4cuda3std3__44plusIvEEE10Policy1000EN6thrust24THRUST_300001_SM_1000_NS10device_ptrIjEESF_NS0_13ScanTileStateIjLb1EEES9_NS1_10InputValueIjPjEEmjLb0EjEEvT0_T1_T2_iT3_T4_T5_:
	.zero		952


//--------------------- .nv.constant0._ZN3cub18CUB_300001_SM_10006detail4scan16DeviceScanKernelINS2_10policy_hubIjjjjN4cuda3std3__44plusIvEEE10Policy1000EN6thrust24THRUST_300001_SM_1000_NS10device_ptrIjEESF_NS0_13ScanTileStateIjLb1EEES9_NS1_10InputValueIjPjEEjjLb0EjEEvT0_T1_T2_iT3_T4_T5_ --------------------------
	.section	.nv.constant0._ZN3cub18CUB_300001_SM_10006detail4scan16DeviceScanKernelINS2_10policy_hubIjjjjN4cuda3std3__44plusIvEEE10Policy1000EN6thrust24THRUST_300001_SM_1000_NS10device_ptrIjEESF_NS0_13ScanTileStateIjLb1EEES9_NS1_10InputValueIjPjEEjjLb0EjEEvT0_T1_T2_iT3_T4_T5_,"a",@progbits
	.sectionflags	@""
	.align	4
.nv.constant0._ZN3cub18CUB_300001_SM_10006detail4scan16DeviceScanKernelINS2_10policy_hubIjjjjN4cuda3std3__44plusIvEEE10Policy1000EN6thrust24THRUST_300001_SM_1000_NS10device_ptrIjEESF_NS0_13ScanTileStateIjLb1EEES9_NS1_10InputValueIjPjEEjjLb0EjEEvT0_T1_T2_iT3_T4_T5_:
	.zero		948


//--------------------- .nv.constant0._ZN3cub18CUB_300001_SM_10006detail4scan20DeviceScanInitKernelINS0_13ScanTileStateIjLb1EEEEEvT_i --------------------------
	.section	.nv.constant0._ZN3cub18CUB_300001_SM_10006detail4scan20DeviceScanInitKernelINS0_13ScanTileStateIjLb1EEEEEvT_i,"a",@progbits
	.sectionflags	@""
	.align	4
.nv.constant0._ZN3cub18CUB_300001_SM_10006detail4scan20DeviceScanInitKernelINS0_13ScanTileStateIjLb1EEEEEvT_i:
	.zero		908


//--------------------- .nv.constant0._ZN3cub18CUB_300001_SM_10006detail11EmptyKernelIvEEvv --------------------------
	.section	.nv.constant0._ZN3cub18CUB_300001_SM_10006detail11EmptyKernelIvEEvv,"a",@progbits
	.sectionflags	@""
	.align	4
.nv.constant0._ZN3cub18CUB_300001_SM_10006detail11EmptyKernelIvEEvv:
	.zero		896


//--------------------- SYMBOLS --------------------------

	.type		.nv.reservedSmem.offset0,@object
	.size		.nv.reservedSmem.offset0,0x4
	.type		.nv.reservedSmem.cap,@object
	.size		.nv.reservedSmem.cap,0x4
